	.target	sm_90a

	.elftype	@"ET_EXEC"


//--------------------- .note.nv.tkinfo           --------------------------
	.section	.note.nv.tkinfo,"",@"SHT_NOTE"
	.sectionflags	@"SHF_NOTE_NV_TKINFO"
	.tkinfo
        /*0018*/ 	.word	0x00000002
        /*0030*/ 	.string	""
        /*0030*/ 	.string	"ptxas"
        /*0030*/ 	.string	"Cuda compilation tools, release 13.0, V13.0.88"
        /*0030*/ 	.string	"Build cuda_13.0.r13.0/compiler.36424714_0"
        /*0030*/ 	.string	"-arch sm_90a -m 64 "



//--------------------- .note.nv.cuinfo           --------------------------
	.section	.note.nv.cuinfo,"",@"SHT_NOTE"
	.sectionflags	@"SHF_NOTE_NV_CUINFO"
        /*0018*/ 	.short	0x0002
        /*001a*/ 	.short	0x005a
        /*001c*/ 	.short	0x0082
	.zero		2


//--------------------- .nv.info                  --------------------------
	.section	.nv.info,"",@"SHT_CUDA_INFO"
	.align	4


	//----- nvinfo : EIATTR_REGCOUNT
	.align		4
        /*0000*/ 	.byte	0x04, 0x2f
        /*0002*/ 	.short	(.L_15 - .L_14)
	.align		4
.L_14:
        /*0004*/ 	.word	index@(_ZN7cutlass13device_kernelINS_4fmha6kernel28FmhaKernelTmaWarpSpecializedINS1_10collective33FmhaBwdMainloopTmaWarpSpecializedINS_6half_tEfN4cute5tupleIJNS7_1CILi128EEESA_NS9_ILi16EEEEEENS4_16FusionBwdAdapterINS4_14ResidualFusionEEEJEEENS4_17FmhaBwdEpilogueKVIS6_fNS8_IJNS9_ILi64EEESB_SA_EEEEENS2_23TileSchedulerBwdAdapterINS2_23IndividualTileSchedulerEEEJEEEEEvNT_6ParamsE)
        /*0008*/ 	.word	0x000000a8


	//----- nvinfo : EIATTR_FRAME_SIZE
	.align		4
.L_15:
        /*000c*/ 	.byte	0x04, 0x11
        /*000e*/ 	.short	(.L_17 - .L_16)
	.align		4
.L_16:
        /*0010*/ 	.word	index@(_ZN7cutlass13device_kernelINS_4fmha6kernel28FmhaKernelTmaWarpSpecializedINS1_10collective33FmhaBwdMainloopTmaWarpSpecializedINS_6half_tEfN4cute5tupleIJNS7_1CILi128EEESA_NS9_ILi16EEEEEENS4_16FusionBwdAdapterINS4_14ResidualFusionEEEJEEENS4_17FmhaBwdEpilogueKVIS6_fNS8_IJNS9_ILi64EEESB_SA_EEEEENS2_23TileSchedulerBwdAdapterINS2_23IndividualTileSchedulerEEEJEEEEEvNT_6ParamsE)
        /*0014*/ 	.word	0x00000100


	//----- nvinfo : EIATTR_MIN_STACK_SIZE
	.align		4
.L_17:
        /*0018*/ 	.byte	0x04, 0x12
        /*001a*/ 	.short	(.L_19 - .L_18)
	.align		4
.L_18:
        /*001c*/ 	.word	index@(_ZN7cutlass13device_kernelINS_4fmha6kernel28FmhaKernelTmaWarpSpecializedINS1_10collective33FmhaBwdMainloopTmaWarpSpecializedINS_6half_tEfN4cute5tupleIJNS7_1CILi128EEESA_NS9_ILi16EEEEEENS4_16FusionBwdAdapterINS4_14ResidualFusionEEEJEEENS4_17FmhaBwdEpilogueKVIS6_fNS8_IJNS9_ILi64EEESB_SA_EEEEENS2_23TileSchedulerBwdAdapterINS2_23IndividualTileSchedulerEEEJEEEEEvNT_6ParamsE)
        /*0020*/ 	.word	0x00000100
.L_19:


//--------------------- .nv.compat                --------------------------
	.section	.nv.compat,"",@"SHT_CUDA_COMPAT_INFO"
	.align	4
        /*0000*/ 	.byte	0x02, 0x09, 0x01, 0x00, 0x02, 0x02, 0x04, 0x00, 0x02, 0x05, 0x05, 0x00, 0x03, 0x07, 0x01, 0x01
        /*0010*/ 	.byte	0x02, 0x03, 0x01, 0x00, 0x02, 0x06, 0x01, 0x00, 0x04, 0x0b, 0x08, 0x00, 0x00, 0x00, 0x00, 0x00
        /*0020*/ 	.byte	0x00, 0x00, 0x00, 0x00


//--------------------- .nv.info._ZN7cutlass13device_kernelINS_4fmha6kernel28FmhaKernelTmaWarpSpecializedINS1_10collective33FmhaBwdMainloopTmaWarpSpecializedINS_6half_tEfN4cute5tupleIJNS7_1CILi128EEESA_NS9_ILi16EEEEEENS4_16FusionBwdAdapterINS4_14ResidualFusionEEEJEEENS4_17FmhaBwdEpilogueKVIS6_fNS8_IJNS9_ILi64EEESB_SA_EEEEENS2_23TileSchedulerBwdAdapterINS2_23IndividualTileSchedulerEEEJEEEEEvNT_6ParamsE --------------------------
	.section	.nv.info._ZN7cutlass13device_kernelINS_4fmha6kernel28FmhaKernelTmaWarpSpecializedINS1_10collective33FmhaBwdMainloopTmaWarpSpecializedINS_6half_tEfN4cute5tupleIJNS7_1CILi128EEESA_NS9_ILi16EEEEEENS4_16FusionBwdAdapterINS4_14ResidualFusionEEEJEEENS4_17FmhaBwdEpilogueKVIS6_fNS8_IJNS9_ILi64EEESB_SA_EEEEENS2_23TileSchedulerBwdAdapterINS2_23IndividualTileSchedulerEEEJEEEEEvNT_6ParamsE,"",@"SHT_CUDA_INFO"
	.sectionflags	@""
	.align	4


	//----- nvinfo : EIATTR_CUDA_API_VERSION
	.align		4
        /*0000*/ 	.byte	0x04, 0x37
        /*0002*/ 	.short	(.L_21 - .L_20)
.L_20:
        /*0004*/ 	.word	0x00000082


	//----- nvinfo : EIATTR_KPARAM_INFO
	.align		4
.L_21:
        /*0008*/ 	.byte	0x04, 0x17
        /*000a*/ 	.short	(.L_23 - .L_22)
.L_22:
        /*000c*/ 	.word	0x00000000
        /*0010*/ 	.short	0x0000
        /*0012*/ 	.short	0x0070
        /*0014*/ 	.byte	0x00, 0xf0, 0x01, 0x3a


	//----- nvinfo : EIATTR_SPARSE_MMA_MASK
	.align		4
.L_23:
        /*0018*/ 	.byte	0x03, 0x50
        /*001a*/ 	.short	0x0000


	//----- nvinfo : EIATTR_MAXREG_COUNT
	.align		4
        /*001c*/ 	.byte	0x03, 0x1b
        /*001e*/ 	.short	0x00a8


	//----- nvinfo : EIATTR_NUM_BARRIERS
	.align		4
        /*0020*/ 	.byte	0x02, 0x4c
        /*0022*/ 	.byte	0x02
	.zero		1


	//----- nvinfo : EIATTR_EXTERNS
	.align		4
        /*0024*/ 	.byte	0x04, 0x0f
        /*0026*/ 	.short	(.L_25 - .L_24)


	//   ....[0]....
	.align		4
.L_24:
        /*0028*/ 	.word	index@(__assertfail)


	//----- nvinfo : EIATTR_MERCURY_ISA_VERSION
	.align		4
.L_25:
        /*002c*/ 	.byte	0x03, 0x5f
        /*002e*/ 	.short	0x0101


	//----- nvinfo : EIATTR_INT_WARP_WIDE_INSTR_OFFSETS
	.align		4
        /*0030*/ 	.byte	0x04, 0x31
        /*0032*/ 	.short	(.L_27 - .L_26)


	//   ....[0]....
.L_26:
        /*0034*/ 	.word	0x000007e0


	//   ....[1]....
        /*0038*/ 	.word	0x000007f0


	//   ....[2]....
        /*003c*/ 	.word	0x00000800


	//   ....[3]....
        /*0040*/ 	.word	0x00000810


	//   ....[4]....
        /*0044*/ 	.word	0x000008a0


	//----- nvinfo : EIATTR_COOP_GROUP_MASK_REGIDS
	.align		4
.L_27:
        /*0048*/ 	.byte	0x04, 0x29
        /*004a*/ 	.short	(.L_29 - .L_28)


	//   ....[0]....
.L_28:
        /*004c*/ 	.word	0xffffffff


	//   ....[1]....
        /*0050*/ 	.word	0xffffffff


	//   ....[2]....
        /*0054*/ 	.word	0xffffffff


	//   ....[3]....
        /*0058*/ 	.word	0xffffffff


	//   ....[4]....
        /*005c*/ 	.word	0xffffffff


	//   ....[5]....
        /*0060*/ 	.word	0xffffffff


	//----- nvinfo : EIATTR_COOP_GROUP_INSTR_OFFSETS
	.align		4
.L_29:
        /*0064*/ 	.byte	0x04, 0x28
        /*0066*/ 	.short	(.L_31 - .L_30)


	//   ....[0]....
.L_30:
        /*0068*/ 	.word	0x00000060


	//   ....[1]....
        /*006c*/ 	.word	0x00000090


	//   ....[2]....
        /*0070*/ 	.word	0x00000250


	//   ....[3]....
        /*0074*/ 	.word	0x00000480


	//   ....[4]....
        /*0078*/ 	.word	0x00000620


	//   ....[5]....
        /*007c*/ 	.word	0x00000780


	//----- nvinfo : EIATTR_REG_RECONFIG
	.align		4
.L_31:
        /*0080*/ 	.byte	0x01, 0x54
	.zero		2


	//----- nvinfo : EIATTR_SYSCALL_OFFSETS
	.align		4
        /*0084*/ 	.byte	0x04, 0x46
        /*0086*/ 	.short	(.L_33 - .L_32)


	//   ....[0]....
.L_32:
        /*0088*/ 	.word	0x00006bf0


	//   ....[1]....
        /*008c*/ 	.word	0x00006d40


	//   ....[2]....
        /*0090*/ 	.word	0x00007150


	//   ....[3]....
        /*0094*/ 	.word	0x00007280


	//----- nvinfo : EIATTR_MBARRIER_INSTR_OFFSETS
	.align		4
.L_33:
        /*0098*/ 	.byte	0x04, 0x39
        /*009a*/ 	.short	(.L_35 - .L_34)


	//   ....[0]....
.L_34:
        /*009c*/ 	.word	0x000003f0
        /*00a0*/ 	.word	0x000000ff
        /*00a4*/ 	.word	0x00012840
        /*00a8*/ 	.short	0x0100
        /*00aa*/ 	.byte	0x07
	.zero		1


	//   ....[1]....
        /*00ac*/ 	.word	0x00000400
        /*00b0*/ 	.word	0x000000ff
        /*00b4*/ 	.word	0x00012860
        /*00b8*/ 	.short	0x0100
        /*00ba*/ 	.byte	0x07
	.zero		1


	//   ....[2]....
        /*00bc*/ 	.word	0x00000410
        /*00c0*/ 	.word	0x000000ff
        /*00c4*/ 	.word	0x00012848
        /*00c8*/ 	.short	0x0100
        /*00ca*/ 	.byte	0x07
	.zero		1


	//   ....[3]....
        /*00cc*/ 	.word	0x00000420
        /*00d0*/ 	.word	0x000000ff
        /*00d4*/ 	.word	0x00012868
        /*00d8*/ 	.short	0x0100
        /*00da*/ 	.byte	0x07
	.zero		1


	//   ....[4]....
        /*00dc*/ 	.word	0x00000430
        /*00e0*/ 	.word	0x000000ff
        /*00e4*/ 	.word	0x00012850
        /*00e8*/ 	.short	0x0100
        /*00ea*/ 	.byte	0x07
	.zero		1


	//   ....[5]....
        /*00ec*/ 	.word	0x00000440
        /*00f0*/ 	.word	0x000000ff
        /*00f4*/ 	.word	0x00012870
        /*00f8*/ 	.short	0x0100
        /*00fa*/ 	.byte	0x07
	.zero		1


	//   ....[6]....
        /*00fc*/ 	.word	0x00000450
        /*0100*/ 	.word	0x000000ff
        /*0104*/ 	.word	0x00012858
        /*0108*/ 	.short	0x0100
        /*010a*/ 	.byte	0x07
	.zero		1


	//   ....[7]....
        /*010c*/ 	.word	0x00000460
        /*0110*/ 	.word	0x000000ff
        /*0114*/ 	.word	0x00012878
        /*0118*/ 	.short	0x0100
        /*011a*/ 	.byte	0x07
	.zero		1


	//   ....[8]....
        /*011c*/ 	.word	0x00000590
        /*0120*/ 	.word	0x000000ff
        /*0124*/ 	.word	0x00012800
        /*0128*/ 	.short	0x0100
        /*012a*/ 	.byte	0x07
	.zero		1


	//   ....[9]....
        /*012c*/ 	.word	0x000005a0
        /*0130*/ 	.word	0x000000ff
        /*0134*/ 	.word	0x00012820
        /*0138*/ 	.short	0x0100
        /*013a*/ 	.byte	0x07
	.zero		1


	//   ....[10]....
        /*013c*/ 	.word	0x000005b0
        /*0140*/ 	.word	0x000000ff
        /*0144*/ 	.word	0x00012808
        /*0148*/ 	.short	0x0100
        /*014a*/ 	.byte	0x07
	.zero		1


	//   ....[11]....
        /*014c*/ 	.word	0x000005c0
        /*0150*/ 	.word	0x000000ff
        /*0154*/ 	.word	0x00012828
        /*0158*/ 	.short	0x0100
        /*015a*/ 	.byte	0x07
	.zero		1


	//   ....[12]....
        /*015c*/ 	.word	0x000005d0
        /*0160*/ 	.word	0x000000ff
        /*0164*/ 	.word	0x00012810
        /*0168*/ 	.short	0x0100
        /*016a*/ 	.byte	0x07
	.zero		1


	//   ....[13]....
        /*016c*/ 	.word	0x000005e0
        /*0170*/ 	.word	0x000000ff
        /*0174*/ 	.word	0x00012830
        /*0178*/ 	.short	0x0100
        /*017a*/ 	.byte	0x07
	.zero		1


	//   ....[14]....
        /*017c*/ 	.word	0x000005f0
        /*0180*/ 	.word	0x000000ff
        /*0184*/ 	.word	0x00012818
        /*0188*/ 	.short	0x0100
        /*018a*/ 	.byte	0x07
	.zero		1


	//   ....[15]....
        /*018c*/ 	.word	0x00000600
        /*0190*/ 	.word	0x000000ff
        /*0194*/ 	.word	0x00012838
        /*0198*/ 	.short	0x0100
        /*019a*/ 	.byte	0x07
	.zero		1


	//   ....[16]....
        /*019c*/ 	.word	0x00000730
        /*01a0*/ 	.word	0x000000ff
        /*01a4*/ 	.word	0x00012880
        /*01a8*/ 	.short	0x0100
        /*01aa*/ 	.byte	0x07
	.zero		1


	//   ....[17]....
        /*01ac*/ 	.word	0x00000740
        /*01b0*/ 	.word	0x000000ff
        /*01b4*/ 	.word	0x00012890
        /*01b8*/ 	.short	0x0100
        /*01ba*/ 	.byte	0x07
	.zero		1


	//   ....[18]....
        /*01bc*/ 	.word	0x00000750
        /*01c0*/ 	.word	0x000000ff
        /*01c4*/ 	.word	0x00012888
        /*01c8*/ 	.short	0x0100
        /*01ca*/ 	.byte	0x07
	.zero		1


	//   ....[19]....
        /*01cc*/ 	.word	0x00000760
        /*01d0*/ 	.word	0x000000ff
        /*01d4*/ 	.word	0x00012898
        /*01d8*/ 	.short	0x0100
        /*01da*/ 	.byte	0x07
	.zero		1


	//   ....[20]....
        /*01dc*/ 	.word	0x000008d0
        /*01e0*/ 	.word	0x000000ff
        /*01e4*/ 	.word	0x000128a0
        /*01e8*/ 	.short	0x0100
        /*01ea*/ 	.byte	0x07
	.zero		1


	//   ....[21]....
        /*01ec*/ 	.word	0x000008e0
        /*01f0*/ 	.word	0x000000ff
        /*01f4*/ 	.word	0x000128a8
        /*01f8*/ 	.short	0x0100
        /*01fa*/ 	.byte	0x07
	.zero		1


	//   ....[22]....
        /*01fc*/ 	.word	0x000008f0
        /*0200*/ 	.word	0x000000ff
        /*0204*/ 	.word	0x000128b0
        /*0208*/ 	.short	0x0100
        /*020a*/ 	.byte	0x07
	.zero		1


	//   ....[23]....
        /*020c*/ 	.word	0x00000900
        /*0210*/ 	.word	0x000000ff
        /*0214*/ 	.word	0x000128b8
        /*0218*/ 	.short	0x0100
        /*021a*/ 	.byte	0x07
	.zero		1


	//   ....[24]....
        /*021c*/ 	.word	0x00000a00
        /*0220*/ 	.word	0x000000ff
        /*0224*/ 	.word	0x000128d0
        /*0228*/ 	.short	0x0100
        /*022a*/ 	.byte	0x07
	.zero		1


	//   ....[25]....
        /*022c*/ 	.word	0x00000a10
        /*0230*/ 	.word	0x000000ff
        /*0234*/ 	.word	0x000128d8
        /*0238*/ 	.short	0x0100
        /*023a*/ 	.byte	0x07
	.zero		1


	//   ....[26]....
        /*023c*/ 	.word	0x00000e00
        /*0240*/ 	.word	0x000000ff
        /*0244*/ 	.word	0x00012840
        /*0248*/ 	.short	0x010a
        /*024a*/ 	.byte	0x07
	.zero		1


	//   ....[27]....
        /*024c*/ 	.word	0x00000e40
        /*0250*/ 	.word	0x000000ff
        /*0254*/ 	.word	0x00012848
        /*0258*/ 	.short	0x010a
        /*025a*/ 	.byte	0x07
	.zero		1


	//   ....[28]....
        /*025c*/ 	.word	0x00001230
        /*0260*/ 	.word	0x000000ff
        /*0264*/ 	.word	0x00012800
        /*0268*/ 	.short	0x010a
        /*026a*/ 	.byte	0x0e
	.zero		1


	//   ....[29]....
        /*026c*/ 	.word	0x00001400
        /*0270*/ 	.word	0x000000ff
        /*0274*/ 	.word	0x00012800
        /*0278*/ 	.short	0x010a
        /*027a*/ 	.byte	0x0e
	.zero		1


	//   ....[30]....
        /*027c*/ 	.word	0x00001f60
        /*0280*/ 	.word	0x000000ff
        /*0284*/ 	.word	0x00000000
        /*0288*/ 	.short	0x010a
        /*028a*/ 	.byte	0x0e
	.zero		1


	//   ....[31]....
        /*028c*/ 	.word	0x00002a40
        /*0290*/ 	.word	0x000000ff
        /*0294*/ 	.word	0x00000000
        /*0298*/ 	.short	0x0101
        /*029a*/ 	.byte	0x10
	.zero		1


	//   ....[32]....
        /*029c*/ 	.word	0x00004d60
        /*02a0*/ 	.word	0x000000ff
        /*02a4*/ 	.word	0x000128a0
        /*02a8*/ 	.short	0x010a
        /*02aa*/ 	.byte	0x0e
	.zero		1


	//   ....[33]....
        /*02ac*/ 	.word	0x00005050
        /*02b0*/ 	.word	0x000000ff
        /*02b4*/ 	.word	0x000128a0
        /*02b8*/ 	.short	0x0101
        /*02ba*/ 	.byte	0x0e
	.zero		1


	//   ....[34]....
        /*02bc*/ 	.word	0x000054f0
        /*02c0*/ 	.word	0x00000003
        /*02c4*/ 	.word	0x00012890
        /*02c8*/ 	.short	0x010a
        /*02ca*/ 	.byte	0x3f
	.zero		1


	//   ....[35]....
        /*02cc*/ 	.word	0x00005530
        /*02d0*/ 	.word	0x00000003
        /*02d4*/ 	.word	0x00012880
        /*02d8*/ 	.short	0x0101
        /*02da*/ 	.byte	0x3f
	.zero		1


	//   ....[36]....
        /*02dc*/ 	.word	0x00005580
        /*02e0*/ 	.word	0x000000ff
        /*02e4*/ 	.word	0x00000000
        /*02e8*/ 	.short	0x010a
        /*02ea*/ 	.byte	0x0e
	.zero		1


	//   ....[37]....
        /*02ec*/ 	.word	0x00006080
        /*02f0*/ 	.word	0x000000ff
        /*02f4*/ 	.word	0x00000000
        /*02f8*/ 	.short	0x0101
        /*02fa*/ 	.byte	0x15
	.zero		1


	//   ....[38]....
        /*02fc*/ 	.word	0x000060d0
        /*0300*/ 	.word	0x00000013
        /*0304*/ 	.word	0x00012890
        /*0308*/ 	.short	0x010a
        /*030a*/ 	.byte	0x3f
	.zero		1


	//   ....[39]....
        /*030c*/ 	.word	0x00006580
        /*0310*/ 	.word	0x00000013
        /*0314*/ 	.word	0x00012880
        /*0318*/ 	.short	0x0101
        /*031a*/ 	.byte	0x3f
	.zero		1


	//   ....[40]....
        /*031c*/ 	.word	0x000066b0
        /*0320*/ 	.word	0x000000ff
        /*0324*/ 	.word	0x00000000
        /*0328*/ 	.short	0x0101
        /*032a*/ 	.byte	0x0e
	.zero		1


	//   ....[41]....
        /*032c*/ 	.word	0x00006760
        /*0330*/ 	.word	0x000000ff
        /*0334*/ 	.word	0x00000000
        /*0338*/ 	.short	0x0101
        /*033a*/ 	.byte	0x05
	.zero		1


	//   ....[42]....
        /*033c*/ 	.word	0x000068a0
        /*0340*/ 	.word	0x000000ff
        /*0344*/ 	.word	0x00000000
        /*0348*/ 	.short	0x0101
        /*034a*/ 	.byte	0x05
	.zero		1


	//   ....[43]....
        /*034c*/ 	.word	0x00006910
        /*0350*/ 	.word	0x000000ff
        /*0354*/ 	.word	0x00000000
        /*0358*/ 	.short	0x0101
        /*035a*/ 	.byte	0x07
	.zero		1


	//   ....[44]....
        /*035c*/ 	.word	0x000069b0
        /*0360*/ 	.word	0x00000003
        /*0364*/ 	.word	0x00012890
        /*0368*/ 	.short	0x010a
        /*036a*/ 	.byte	0x3f
	.zero		1


	//   ....[45]....
        /*036c*/ 	.word	0x00006a60
        /*0370*/ 	.word	0x00000003
        /*0374*/ 	.word	0x00012890
        /*0378*/ 	.short	0x010a
        /*037a*/ 	.byte	0x3f
	.zero		1


	//   ....[46]....
        /*037c*/ 	.word	0x00006ad0
        /*0380*/ 	.word	0x000000ff
        /*0384*/ 	.word	0x000128a0
        /*0388*/ 	.short	0x010a
        /*038a*/ 	.byte	0x04
	.zero		1


	//   ....[47]....
        /*038c*/ 	.word	0x000074e0
        /*0390*/ 	.word	0x000000ff
        /*0394*/ 	.word	0x000128a0
        /*0398*/ 	.short	0x0101
        /*039a*/ 	.byte	0x24
	.zero		1


	//   ....[48]....
        /*039c*/ 	.word	0x00007690
        /*03a0*/ 	.word	0x000000ff
        /*03a4*/ 	.word	0x00012880
        /*03a8*/ 	.short	0x010a
        /*03aa*/ 	.byte	0x0d
	.zero		1


	//   ....[49]....
        /*03ac*/ 	.word	0x00007830
        /*03b0*/ 	.word	0x000000ff
        /*03b4*/ 	.word	0x00012880
        /*03b8*/ 	.short	0x010a
        /*03ba*/ 	.byte	0x07
	.zero		1


	//   ....[50]....
        /*03bc*/ 	.word	0x00007920
        /*03c0*/ 	.word	0x000000ff
        /*03c4*/ 	.word	0x00000000
        /*03c8*/ 	.short	0x0101
        /*03ca*/ 	.byte	0x07
	.zero		1


	//   ....[51]....
        /*03cc*/ 	.word	0x00007b40
        /*03d0*/ 	.word	0x000000ff
        /*03d4*/ 	.word	0x00000000
        /*03d8*/ 	.short	0x0101
        /*03da*/ 	.byte	0x04
	.zero		1


	//   ....[52]....
        /*03dc*/ 	.word	0x00007c40
        /*03e0*/ 	.word	0x00000004
        /*03e4*/ 	.word	0x00012860
        /*03e8*/ 	.short	0x010a
        /*03ea*/ 	.byte	0x3f
	.zero		1


	//   ....[53]....
        /*03ec*/ 	.word	0x00007e90
        /*03f0*/ 	.word	0x00000005
        /*03f4*/ 	.word	0x00012820
        /*03f8*/ 	.short	0x010a
        /*03fa*/ 	.byte	0x3f
	.zero		1


	//   ....[54]....
        /*03fc*/ 	.word	0x00008160
        /*0400*/ 	.word	0x00000005
        /*0404*/ 	.word	0x00012860
        /*0408*/ 	.short	0x010a
        /*040a*/ 	.byte	0x3f
	.zero		1


	//   ....[55]....
        /*040c*/ 	.word	0x000083e0
        /*0410*/ 	.word	0x00000006
        /*0414*/ 	.word	0x00012860
        /*0418*/ 	.short	0x010a
        /*041a*/ 	.byte	0x3f
	.zero		1


	//   ....[56]....
        /*041c*/ 	.word	0x000086a0
        /*0420*/ 	.word	0x00000006
        /*0424*/ 	.word	0x00012820
        /*0428*/ 	.short	0x010a
        /*042a*/ 	.byte	0x3f
	.zero		1


	//   ....[57]....
        /*042c*/ 	.word	0x000089a0
        /*0430*/ 	.word	0x00000006
        /*0434*/ 	.word	0x00012860
        /*0438*/ 	.short	0x010a
        /*043a*/ 	.byte	0x3f
	.zero		1


	//   ....[58]....
        /*043c*/ 	.word	0x00008cc0
        /*0440*/ 	.word	0x00000006
        /*0444*/ 	.word	0x00012820
        /*0448*/ 	.short	0x010a
        /*044a*/ 	.byte	0x3f
	.zero		1


	//   ....[59]....
        /*044c*/ 	.word	0x000090b0
        /*0450*/ 	.word	0x00000006
        /*0454*/ 	.word	0x00012820
        /*0458*/ 	.short	0x010a
        /*045a*/ 	.byte	0x3f
	.zero		1


	//   ....[60]....
        /*045c*/ 	.word	0x00009490
        /*0460*/ 	.word	0x00000003
        /*0464*/ 	.word	0x00012840
        /*0468*/ 	.short	0x010a
        /*046a*/ 	.byte	0x3f
	.zero		1


	//   ....[61]....
        /*046c*/ 	.word	0x000094f0
        /*0470*/ 	.word	0x00000005
        /*0474*/ 	.word	0x00012848
        /*0478*/ 	.short	0x010a
        /*047a*/ 	.byte	0x3f
	.zero		1


	//   ....[62]....
        /*047c*/ 	.word	0x00009550
        /*0480*/ 	.word	0x00000003
        /*0484*/ 	.word	0x00012800
        /*0488*/ 	.short	0x010a
        /*048a*/ 	.byte	0x3f
	.zero		1


	//   ....[63]....
        /*048c*/ 	.word	0x000095b0
        /*0490*/ 	.word	0x00000003
        /*0494*/ 	.word	0x00012800
        /*0498*/ 	.short	0x010a
        /*049a*/ 	.byte	0x3f
	.zero		1


	//   ....[64]....
        /*049c*/ 	.word	0x00009610
        /*04a0*/ 	.word	0x00000003
        /*04a4*/ 	.word	0x00000000
        /*04a8*/ 	.short	0x010a
        /*04aa*/ 	.byte	0x3f
	.zero		1


	//   ....[65]....
        /*04ac*/ 	.word	0x00009670
        /*04b0*/ 	.word	0x0000003e
        /*04b4*/ 	.word	0x000128a0
        /*04b8*/ 	.short	0x010a
        /*04ba*/ 	.byte	0x3f
	.zero		1


	//   ....[66]....
        /*04bc*/ 	.word	0x000096c0
        /*04c0*/ 	.word	0x00000003
        /*04c4*/ 	.word	0x00012890
        /*04c8*/ 	.short	0x010a
        /*04ca*/ 	.byte	0x3f
	.zero		1


	//   ....[67]....
        /*04cc*/ 	.word	0x00009720
        /*04d0*/ 	.word	0x00000003
        /*04d4*/ 	.word	0x00000000
        /*04d8*/ 	.short	0x010a
        /*04da*/ 	.byte	0x3f
	.zero		1


	//   ....[68]....
        /*04dc*/ 	.word	0x00009770
        /*04e0*/ 	.word	0x00000013
        /*04e4*/ 	.word	0x00012890
        /*04e8*/ 	.short	0x010a
        /*04ea*/ 	.byte	0x3f
	.zero		1


	//   ....[69]....
        /*04ec*/ 	.word	0x000097c0
        /*04f0*/ 	.word	0x00000003
        /*04f4*/ 	.word	0x00012890
        /*04f8*/ 	.short	0x010a
        /*04fa*/ 	.byte	0x3f
	.zero		1


	//   ....[70]....
        /*04fc*/ 	.word	0x00009810
        /*0500*/ 	.word	0x00000003
        /*0504*/ 	.word	0x00012890
        /*0508*/ 	.short	0x010a
        /*050a*/ 	.byte	0x3f
	.zero		1


	//   ....[71]....
        /*050c*/ 	.word	0x00009870
        /*0510*/ 	.word	0x00000003
        /*0514*/ 	.word	0x000128a0
        /*0518*/ 	.short	0x010a
        /*051a*/ 	.byte	0x3f
	.zero		1


	//   ....[72]....
        /*051c*/ 	.word	0x000098d0
        /*0520*/ 	.word	0x00000003
        /*0524*/ 	.word	0x00012880
        /*0528*/ 	.short	0x010a
        /*052a*/ 	.byte	0x3f
	.zero		1


	//   ....[73]....
        /*052c*/ 	.word	0x00009930
        /*0530*/ 	.word	0x00000003
        /*0534*/ 	.word	0x00012880
        /*0538*/ 	.short	0x010a
        /*053a*/ 	.byte	0x3f
	.zero		1


	//   ....[74]....
        /*053c*/ 	.word	0x00009980
        /*0540*/ 	.word	0x00000004
        /*0544*/ 	.word	0x00012860
        /*0548*/ 	.short	0x010a
        /*054a*/ 	.byte	0x3f
	.zero		1


	//   ....[75]....
        /*054c*/ 	.word	0x000099d0
        /*0550*/ 	.word	0x00000005
        /*0554*/ 	.word	0x00012820
        /*0558*/ 	.short	0x010a
        /*055a*/ 	.byte	0x3f
	.zero		1


	//   ....[76]....
        /*055c*/ 	.word	0x00009a20
        /*0560*/ 	.word	0x00000005
        /*0564*/ 	.word	0x00012860
        /*0568*/ 	.short	0x010a
        /*056a*/ 	.byte	0x3f
	.zero		1


	//   ....[77]....
        /*056c*/ 	.word	0x00009a70
        /*0570*/ 	.word	0x00000006
        /*0574*/ 	.word	0x00012860
        /*0578*/ 	.short	0x010a
        /*057a*/ 	.byte	0x3f
	.zero		1


	//   ....[78]....
        /*057c*/ 	.word	0x00009ac0
        /*0580*/ 	.word	0x00000006
        /*0584*/ 	.word	0x00012820
        /*0588*/ 	.short	0x010a
        /*058a*/ 	.byte	0x3f
	.zero		1


	//   ....[79]....
        /*058c*/ 	.word	0x00009b10
        /*0590*/ 	.word	0x00000006
        /*0594*/ 	.word	0x00012860
        /*0598*/ 	.short	0x010a
        /*059a*/ 	.byte	0x3f
	.zero		1


	//   ....[80]....
        /*059c*/ 	.word	0x00009b60
        /*05a0*/ 	.word	0x00000006
        /*05a4*/ 	.word	0x00012820
        /*05a8*/ 	.short	0x010a
        /*05aa*/ 	.byte	0x3f
	.zero		1


	//   ....[81]....
        /*05ac*/ 	.word	0x00009bb0
        /*05b0*/ 	.word	0x00000006
        /*05b4*/ 	.word	0x00012820
        /*05b8*/ 	.short	0x010a
        /*05ba*/ 	.byte	0x3f
	.zero		1


	//----- nvinfo : EIATTR_NUM_MBARRIERS
	.align		4
.L_35:
        /*05bc*/ 	.byte	0x03, 0x38
        /*05be*/ 	.short	0x001a


	//----- nvinfo : EIATTR_EXIT_INSTR_OFFSETS
	.align		4
        /*05c0*/ 	.byte	0x04, 0x1c
        /*05c2*/ 	.short	(.L_37 - .L_36)


	//   ....[0]....
.L_36:
        /*05c4*/ 	.word	0x00000ab0


	//   ....[1]....
        /*05c8*/ 	.word	0x000074f0


	//   ....[2]....
        /*05cc*/ 	.word	0x00007550


	//   ....[3]....
        /*05d0*/ 	.word	0x00007b50


	//   ....[4]....
        /*05d4*/ 	.word	0x00008b90


	//   ....[5]....
        /*05d8*/ 	.word	0x00009470


	//----- nvinfo : EIATTR_MAX_THREADS
	.align		4
.L_37:
        /*05dc*/ 	.byte	0x04, 0x05
        /*05de*/ 	.short	(.L_39 - .L_38)
.L_38:
        /*05e0*/ 	.word	0x00000180
        /*05e4*/ 	.word	0x00000001
        /*05e8*/ 	.word	0x00000001


	//----- nvinfo : EIATTR_CRS_STACK_SIZE
	.align		4
.L_39:
        /*05ec*/ 	.byte	0x04, 0x1e
        /*05ee*/ 	.short	(.L_41 - .L_40)
.L_40:
        /*05f0*/ 	.word	0x00000000


	//----- nvinfo : EIATTR_CBANK_PARAM_SIZE
	.align		4
.L_41:
        /*05f4*/ 	.byte	0x03, 0x19
        /*05f6*/ 	.short	0x0ef0


	//----- nvinfo : EIATTR_PARAM_CBANK
	.align		4
        /*05f8*/ 	.byte	0x04, 0x0a
        /*05fa*/ 	.short	(.L_43 - .L_42)
	.align		4
.L_42:
        /*05fc*/ 	.word	index@(.nv.constant0._ZN7cutlass13device_kernelINS_4fmha6kernel28FmhaKernelTmaWarpSpecializedINS1_10collective33FmhaBwdMainloopTmaWarpSpecializedINS_6half_tEfN4cute5tupleIJNS7_1CILi128EEESA_NS9_ILi16EEEEEENS4_16FusionBwdAdapterINS4_14ResidualFusionEEEJEEENS4_17FmhaBwdEpilogueKVIS6_fNS8_IJNS9_ILi64EEESB_SA_EEEEENS2_23TileSchedulerBwdAdapterINS2_23IndividualTileSchedulerEEEJEEEEEvNT_6ParamsE)
        /*0600*/ 	.short	0x0210
        /*0602*/ 	.short	0x0ef0


	//----- nvinfo : EIATTR_SW_WAR
	.align		4
.L_43:
        /*0604*/ 	.byte	0x04, 0x36
        /*0606*/ 	.short	(.L_45 - .L_44)
.L_44:
        /*0608*/ 	.word	0x00000008
.L_45:


//--------------------- .nv.callgraph             --------------------------
	.section	.nv.callgraph,"",@"SHT_CUDA_CALLGRAPH"
	.align	4
	.sectionentsize	8
	.align		4
        /*0000*/ 	.word	0x00000000
	.align		4
        /*0004*/ 	.word	0xffffffff
	.align		4
        /*0008*/ 	.word	index@(_ZN7cutlass13device_kernelINS_4fmha6kernel28FmhaKernelTmaWarpSpecializedINS1_10collective33FmhaBwdMainloopTmaWarpSpecializedINS_6half_tEfN4cute5tupleIJNS7_1CILi128EEESA_NS9_ILi16EEEEEENS4_16FusionBwdAdapterINS4_14ResidualFusionEEEJEEENS4_17FmhaBwdEpilogueKVIS6_fNS8_IJNS9_ILi64EEESB_SA_EEEEENS2_23TileSchedulerBwdAdapterINS2_23IndividualTileSchedulerEEEJEEEEEvNT_6ParamsE)
	.align		4
        /*000c*/ 	.word	index@(__assertfail)
	.align		4
        /*0010*/ 	.word	0x00000000
	.align		4
        /*0014*/ 	.word	0xfffffffe
	.align		4
        /*0018*/ 	.word	0x00000000
	.align		4
        /*001c*/ 	.word	0xfffffffd
	.align		4
        /*0020*/ 	.word	0x00000000
	.align		4
        /*0024*/ 	.word	0xfffffffc


//--------------------- .nv.constant4             --------------------------
	.section	.nv.constant4,"a",@progbits
	.align	8
	.align		8
.nv.constant4:
        /*0000*/ 	.dword	__assertfail
	.align		8
        /*0008*/ 	.dword	__unnamed_1
	.align		8
        /*0010*/ 	.dword	_ZN39_INTERNAL_522e6e87_4_k_cu_be9810f0_40664cuda3std3__45__cpo5beginE
	.align		8
        /*0018*/ 	.dword	_ZN39_INTERNAL_522e6e87_4_k_cu_be9810f0_40664cuda3std3__45__cpo3endE
	.align		8
        /*0020*/ 	.dword	_ZN39_INTERNAL_522e6e87_4_k_cu_be9810f0_40664cuda3std3__45__cpo6cbeginE
	.align		8
        /*0028*/ 	.dword	_ZN39_INTERNAL_522e6e87_4_k_cu_be9810f0_40664cuda3std3__45__cpo4cendE
	.align		8
        /*0030*/ 	.dword	_ZN39_INTERNAL_522e6e87_4_k_cu_be9810f0_40664cuda3std3__441_GLOBAL__N__522e6e87_4_k_cu_be9810f0_40666ignoreE
	.align		8
        /*0038*/ 	.dword	_ZN39_INTERNAL_522e6e87_4_k_cu_be9810f0_40664cuda3std3__419piecewise_constructE
	.align		8
        /*0040*/ 	.dword	_ZN39_INTERNAL_522e6e87_4_k_cu_be9810f0_40664cuda3std3__48in_placeE
	.align		8
        /*0048*/ 	.dword	_ZN39_INTERNAL_522e6e87_4_k_cu_be9810f0_40664cuda3std6ranges3__45__cpo4swapE
	.align		8
        /*0050*/ 	.dword	_ZN39_INTERNAL_522e6e87_4_k_cu_be9810f0_40664cuda3std6ranges3__45__cpo9iter_moveE
	.align		8
        /*0058*/ 	.dword	_ZN39_INTERNAL_522e6e87_4_k_cu_be9810f0_40664cute7productE
	.align		8
        /*0060*/ 	.dword	_ZN39_INTERNAL_522e6e87_4_k_cu_be9810f0_40664cute1_E
	.align		8
        /*0068*/ 	.dword	$str$24
	.align		8
        /*0070*/ 	.dword	$str$25


//--------------------- .text._ZN7cutlass13device_kernelINS_4fmha6kernel28FmhaKernelTmaWarpSpecializedINS1_10collective33FmhaBwdMainloopTmaWarpSpecializedINS_6half_tEfN4cute5tupleIJNS7_1CILi128EEESA_NS9_ILi16EEEEEENS4_16FusionBwdAdapterINS4_14ResidualFusionEEEJEEENS4_17FmhaBwdEpilogueKVIS6_fNS8_IJNS9_ILi64EEESB_SA_EEEEENS2_23TileSchedulerBwdAdapterINS2_23IndividualTileSchedulerEEEJEEEEEvNT_6ParamsE --------------------------
	.section	.text._ZN7cutlass13device_kernelINS_4fmha6kernel28FmhaKernelTmaWarpSpecializedINS1_10collective33FmhaBwdMainloopTmaWarpSpecializedINS_6half_tEfN4cute5tupleIJNS7_1CILi128EEESA_NS9_ILi16EEEEEENS4_16FusionBwdAdapterINS4_14ResidualFusionEEEJEEENS4_17FmhaBwdEpilogueKVIS6_fNS8_IJNS9_ILi64EEESB_SA_EEEEENS2_23TileSchedulerBwdAdapterINS2_23IndividualTileSchedulerEEEJEEEEEvNT_6ParamsE,"ax",@progbits
	.align	128
.text._ZN7cutlass13device_kernelINS_4fmha6kernel28FmhaKernelTmaWarpSpecializedINS1_10collective33FmhaBwdMainloopTmaWarpSpecializedINS_6half_tEfN4cute5tupleIJNS7_1CILi128EEESA_NS9_ILi16EEEEEENS4_16FusionBwdAdapterINS4_14ResidualFusionEEEJEEENS4_17FmhaBwdEpilogueKVIS6_fNS8_IJNS9_ILi64EEESB_SA_EEEEENS2_23TileSchedulerBwdAdapterINS2_23IndividualTileSchedulerEEEJEEEEEvNT_6ParamsE:
        .type           _ZN7cutlass13device_kernelINS_4fmha6kernel28FmhaKernelTmaWarpSpecializedINS1_10collective33FmhaBwdMainloopTmaWarpSpecializedINS_6half_tEfN4cute5tupleIJNS7_1CILi128EEESA_NS9_ILi16EEEEEENS4_16FusionBwdAdapterINS4_14ResidualFusionEEEJEEENS4_17FmhaBwdEpilogueKVIS6_fNS8_IJNS9_ILi64EEESB_SA_EEEEENS2_23TileSchedulerBwdAdapterINS2_23IndividualTileSchedulerEEEJEEEEEvNT_6ParamsE,@function
        .size           _ZN7cutlass13device_kernelINS_4fmha6kernel28FmhaKernelTmaWarpSpecializedINS1_10collective33FmhaBwdMainloopTmaWarpSpecializedINS_6half_tEfN4cute5tupleIJNS7_1CILi128EEESA_NS9_ILi16EEEEEENS4_16FusionBwdAdapterINS4_14ResidualFusionEEEJEEENS4_17FmhaBwdEpilogueKVIS6_fNS8_IJNS9_ILi64EEESB_SA_EEEEENS2_23TileSchedulerBwdAdapterINS2_23IndividualTileSchedulerEEEJEEEEEvNT_6ParamsE,(.L_x_145 - _ZN7cutlass13device_kernelINS_4fmha6kernel28FmhaKernelTmaWarpSpecializedINS1_10collective33FmhaBwdMainloopTmaWarpSpecializedINS_6half_tEfN4cute5tupleIJNS7_1CILi128EEESA_NS9_ILi16EEEEEENS4_16FusionBwdAdapterINS4_14ResidualFusionEEEJEEENS4_17FmhaBwdEpilogueKVIS6_fNS8_IJNS9_ILi64EEESB_SA_EEEEENS2_23TileSchedulerBwdAdapterINS2_23IndividualTileSchedulerEEEJEEEEEvNT_6ParamsE)
        .other          _ZN7cutlass13device_kernelINS_4fmha6kernel28FmhaKernelTmaWarpSpecializedINS1_10collective33FmhaBwdMainloopTmaWarpSpecializedINS_6half_tEfN4cute5tupleIJNS7_1CILi128EEESA_NS9_ILi16EEEEEENS4_16FusionBwdAdapterINS4_14ResidualFusionEEEJEEENS4_17FmhaBwdEpilogueKVIS6_fNS8_IJNS9_ILi64EEESB_SA_EEEEENS2_23TileSchedulerBwdAdapterINS2_23IndividualTileSchedulerEEEJEEEEEvNT_6ParamsE,@"STO_CUDA_ENTRY STV_DEFAULT"
_ZN7cutlass13device_kernelINS_4fmha6kernel28FmhaKernelTmaWarpSpecializedINS1_10collective33FmhaBwdMainloopTmaWarpSpecializedINS_6half_tEfN4cute5tupleIJNS7_1CILi128EEESA_NS9_ILi16EEEEEENS4_16FusionBwdAdapterINS4_14ResidualFusionEEEJEEENS4_17FmhaBwdEpilogueKVIS6_fNS8_IJNS9_ILi64EEESB_SA_EEEEENS2_23TileSchedulerBwdAdapterINS2_23IndividualTileSchedulerEEEJEEEEEvNT_6ParamsE:
[----:B------:R-:W1:Y:S02]  /*0000*/  LDC R1, c[0x0][0x28] ;  /* 0x00000a00ff017b82 */ /* 0x000e640000000800 */
[----:B-1----:R-:W-:Y:S01]  /*0010*/  VIADD R1, R1, 0xffffff00 ;  /* 0xffffff0001017836 */ /* 0x002fe20000000000 */
[----:B------:R-:W1:Y:S01]  /*0020*/  S2R R2, SR_TID.X ;  /* 0x0000000000027919 */ /* 0x000e620000002100 */
[----:B------:R-:W-:Y:S01]  /*0030*/  ELECT P1, URZ, PT ;  /* 0x00000000003f782f */ /* 0x000fe20003820000 */
[----:B------:R-:W-:Y:S01]  /*0040*/  BSSY B0, `(.L_x_0) ;  /* 0x0000020000007945 */ /* 0x000fe20003800000 */
[----:B-1----:R-:W-:-:S05]  /*0050*/  SHF.R.U32.HI R0, RZ, 0x5, R2 ;  /* 0x00000005ff007819 */ /* 0x002fca0000011602 */
[----:B------:R-:W1:Y:S02]  /*0060*/  SHFL.IDX PT, R3, R0, RZ, 0x1f ;  /* 0x00001fff00037589 */ /* 0x000e6400000e0000 */
[----:B-1----:R-:W-:Y:S02]  /*0070*/  R2UR UR5, R3 ;  /* 0x00000000030572ca */ /* 0x002fe400000e0000 */
[----:B------:R-:W-:-:S06]  /*0080*/  SHF.R.U32.HI R3, RZ, 0x7, R2 ;  /* 0x00000007ff037819 */ /* 0x000fcc0000011602 */
[----:B------:R-:W1:Y:S05]  /*0090*/  SHFL.IDX PT, R3, R3, RZ, 0x1f ;  /* 0x00001fff03037589 */ /* 0x000e6a00000e0000 */
[----:B------:R-:W-:Y:S02]  /*00a0*/  USHF.R.S32.HI UR4, URZ, 0x1f, UR5 ;  /* 0x0000001f3f047899 */ /* 0x000fe40008011405 */
[----:B------:R-:W-:Y:S02]  /*00b0*/  ISETP.NE.OR P0, PT, RZ, UR5, !P1 ;  /* 0x00000005ff007c0c */ /* 0x000fe4000cf05670 */
[----:B------:R-:W-:-:S04]  /*00c0*/  ULEA.HI UR4, UR4, UR5, URZ, 0x2 ;  /* 0x0000000504047291 */ /* 0x000fc8000f8f103f */
[----:B------:R-:W-:-:S04]  /*00d0*/  ULOP3.LUT UR4, UR4, 0xfffffffc, URZ, 0xc0, !UPT ;  /* 0xfffffffc04047892 */ /* 0x000fc8000f8ec03f */
[----:B------:R-:W-:-:S03]  /*00e0*/  UIADD3 UR5, UR5, -UR4, URZ ;  /* 0x8000000405057290 */ /* 0x000fc6000fffe03f */
[----:B------:R-:W-:Y:S09]  /*00f0*/  @P0 BRA `(.L_x_1) ;  /* 0x0000000000500947 */ /* 0x000ff20003800000 */
[----:B------:R-:W-:Y:S02]  /*0100*/  ULDC.64 UR6, c[0x0][0x198] ;  /* 0x0000660000067ab9 */ /* 0x000fe40000000a00 */
[----:B------:R-:W-:Y:S02]  /*0110*/  UIADD3 UR8, UP0, UR6, 0xf0, URZ ;  /* 0x000000f006087890 */ /* 0x000fe4000ff1e03f */
[----:B------:R-:W-:Y:S02]  /*0120*/  UIADD3 UR10, UP1, UR6, 0x1f0, URZ ;  /* 0x000001f0060a7890 */ /* 0x000fe4000ff3e03f */
[----:B------:R-:W-:Y:S02]  /*0130*/  UIADD3 UR12, UP2, UR6, 0x2f0, URZ ;  /* 0x000002f0060c7890 */ /* 0x000fe4000ff5e03f */
[----:B------:R-:W-:Y:S02]  /*0140*/  UIADD3 UR14, UP3, UR6, 0x3f0, URZ ;  /* 0x000003f0060e7890 */ /* 0x000fe4000ff7e03f */
[----:B------:R-:W-:-:S02]  /*0150*/  UIADD3 UR16, UP4, UR6, 0x5f0, URZ ;  /* 0x000005f006107890 */ /* 0x000fc4000ff9e03f */
[----:B------:R-:W-:Y:S02]  /*0160*/  UIADD3.X UR9, URZ, UR7, URZ, UP0, !UPT ;  /* 0x000000073f097290 */ /* 0x000fe400087fe43f */
[----:B------:R-:W-:Y:S02]  /*0170*/  UIADD3 UR6, UP5, UR6, 0x4f0, URZ ;  /* 0x000004f006067890 */ /* 0x000fe4000ffbe03f */
[----:B------:R-:W-:Y:S02]  /*0180*/  UIADD3.X UR11, URZ, UR7, URZ, UP1, !UPT ;  /* 0x000000073f0b7290 */ /* 0x000fe40008ffe43f */
[----:B------:R-:W-:Y:S02]  /*0190*/  UIADD3.X UR13, URZ, UR7, URZ, UP2, !UPT ;  /* 0x000000073f0d7290 */ /* 0x000fe400097fe43f */
[----:B------:R-:W-:Y:S01]  /*01a0*/  UIADD3.X UR15, URZ, UR7, URZ, UP3, !UPT ;  /* 0x000000073f0f7290 */ /* 0x000fe20009ffe43f */
[----:B------:R2:W-:Y:S01]  /*01b0*/  UTMACCTL.PF [UR8] ;  /* 0x00000000080079b9 */ /* 0x0005e20008040000 */
[----:B------:R-:W-:-:S03]  /*01c0*/  UIADD3.X UR17, URZ, UR7, URZ, UP4, !UPT ;  /* 0x000000073f117290 */ /* 0x000fc6000a7fe43f */
[----:B------:R2:W-:Y:S01]  /*01d0*/  UTMACCTL.PF [UR10] ;  /* 0x000000000a0079b9 */ /* 0x0005e20008040000 */
[----:B------:R-:W-:Y:S01]  /*01e0*/  UIADD3.X UR7, URZ, UR7, URZ, UP5, !UPT ;  /* 0x000000073f077290 */ /* 0x000fe2000affe43f */
[----:B------:R2:W-:Y:S02]  /*01f0*/  UTMACCTL.PF [UR12] ;  /* 0x000000000c0079b9 */ /* 0x0005e40008040000 */
[----:B------:R2:W-:Y:S02]  /*0200*/  UTMACCTL.PF [UR14] ;  /* 0x000000000e0079b9 */ /* 0x0005e40008040000 */
[----:B------:R2:W-:Y:S04]  /*0210*/  UTMACCTL.PF [UR16] ;  /* 0x00000000100079b9 */ /* 0x0005e80008040000 */
[----:B------:R2:W-:Y:S02]  /*0220*/  UTMACCTL.PF [UR6] ;  /* 0x00000000060079b9 */ /* 0x0005e40008040000 */
[----:B--2---:R-:W-:Y:S01]  /*0230*/  NOP ;  /* 0x0000000000007918 */ /* 0x004fe20000000000 */
.L_x_1:
[----:B------:R-:W-:Y:S05]  /*0240*/  BSYNC B0 ;  /* 0x0000000000007941 */ /* 0x000fea0003800000 */
.L_x_0:
[----:B------:R-:W2:Y:S01]  /*0250*/  SHFL.IDX PT, R4, R0, RZ, 0x1f ;  /* 0x00001fff00047589 */ /* 0x000ea200000e0000 */
[----:B-1----:R-:W-:Y:S01]  /*0260*/  R2UR UR12, R3 ;  /* 0x00000000030c72ca */ /* 0x002fe200000e0000 */
[----:B------:R-:W-:-:S12]  /*0270*/  UISETP.NE.AND UP0, UPT, UR5, 0x1, UPT ;  /* 0x000000010500788c */ /* 0x000fd8000bf05270 */
[----:B------:R-:W-:Y:S02]  /*0280*/  UIADD3 UR37, UR12, -0x1, URZ ;  /* 0xffffffff0c257890 */ /* 0x000fe4000fffe03f */
[----:B------:R-:W-:Y:S02]  /*0290*/  ULOP3.LUT UP2, URZ, UR12, UR5, URZ, 0xfc, !UPT ;  /* 0x000000050c3f7292 */ /* 0x000fe4000f84fc3f */
[----:B------:R-:W-:Y:S02]  /*02a0*/  UISETP.EQ.AND UP1, UPT, UR12, URZ, !UP0 ;  /* 0x0000003f0c00728c */ /* 0x000fe4000c722270 */
[----:B------:R-:W-:Y:S02]  /*02b0*/  UISETP.GE.U32.AND UP3, UPT, UR37, 0x4, UPT ;  /* 0x000000042500788c */ /* 0x000fe4000bf66070 */
[----:B------:R-:W-:Y:S01]  /*02c0*/  USEL UR6, URZ, 0x2, UP2 ;  /* 0x000000023f067887 */ /* 0x000fe20009000000 */
[----:B--2---:R-:W-:Y:S01]  /*02d0*/  ISETP.NE.AND P0, PT, R4, RZ, PT ;  /* 0x000000ff0400720c */ /* 0x004fe20003f05270 */
[----:B------:R-:W-:-:S02]  /*02e0*/  USEL UR4, URZ, 0x1, !UP1 ;  /* 0x000000013f047887 */ /* 0x000fc4000c800000 */
[----:B------:R-:W-:Y:S02]  /*02f0*/  USEL UR6, UR6, 0x1, UP3 ;  /* 0x0000000106067887 */ /* 0x000fe40009800000 */
[----:B------:R-:W-:-:S08]  /*0300*/  USEL UR4, UR4, 0x2, UP3 ;  /* 0x0000000204047887 */ /* 0x000fd00009800000 */
[----:B------:R-:W-:Y:S05]  /*0310*/  @P0 BRA `(.L_x_2) ;  /* 0x0000000000580947 */ /* 0x000fea0003800000 */
[----:B------:R-:W1:Y:S01]  /*0320*/  S2UR UR8, SR_CgaCtaId ;  /* 0x00000000000879c3 */ /* 0x000e620000008800 */
[----:B------:R-:W-:Y:S01]  /*0330*/  UMOV UR7, 0x400 ;  /* 0x0000040000077882 */ /* 0x000fe20000000000 */
[----:B------:R-:W-:Y:S01]  /*0340*/  UMOV UR9, 0x1 ;  /* 0x0000000100097882 */ /* 0x000fe20000000000 */
[----:B------:R-:W-:Y:S01]  /*0350*/  UMOV UR10, 0x80 ;  /* 0x00000080000a7882 */ /* 0x000fe20000000000 */
[----:B------:R-:W-:Y:S01]  /*0360*/  ELECT P0, URZ, PT ;  /* 0x00000000003f782f */ /* 0x000fe20003800000 */
[----:B------:R-:W-:-:S04]  /*0370*/  UIADD3 UR10, -UR10, 0x100000, URZ ;  /* 0x001000000a0a7890 */ /* 0x000fc8000fffe13f */
[----:B------:R-:W-:Y:S02]  /*0380*/  USHF.L.U32 UR11, UR10, 0xb, URZ ;  /* 0x0000000b0a0b7899 */ /* 0x000fe4000800063f */
[----:B------:R-:W-:Y:S02]  /*0390*/  USHF.L.U32 UR10, UR10, 0x1, URZ ;  /* 0x000000010a0a7899 */ /* 0x000fe4000800063f */
[----:B-1----:R-:W-:Y:S02]  /*03a0*/  ULEA UR7, UR8, UR7, 0x18 ;  /* 0x0000000708077291 */ /* 0x002fe4000f8ec03f */
[----:B------:R-:W-:-:S04]  /*03b0*/  UIADD3 UR8, -UR9, 0x100000, URZ ;  /* 0x0010000009087890 */ /* 0x000fc8000fffe13f */
[----:B------:R-:W-:Y:S02]  /*03c0*/  USHF.L.U32 UR9, UR8, 0xb, URZ ;  /* 0x0000000b08097899 */ /* 0x000fe4000800063f */
[----:B------:R-:W-:Y:S01]  /*03d0*/  USHF.L.U32 UR8, UR8, 0x1, URZ ;  /* 0x0000000108087899 */ /* 0x000fe2000800063f */
[----:B------:R-:W1:Y:S11]  /*03e0*/  FENCE.VIEW.ASYNC.S ;  /* 0x00000000000073c6 */ /* 0x000e760000000000 */
[----:B-1----:R1:W2:Y:S01]  /*03f0*/  SYNCS.EXCH.64 URZ, [UR7+0x12840], UR8 ;  /* 0x01284008073f75b2 */ /* 0x0022a20008000100 */
[----:B------:R1:W3:Y:S01]  /*0400*/  SYNCS.EXCH.64 URZ, [UR7+0x12860], UR10 ;  /* 0x0128600a073f75b2 */ /* 0x0002e20008000100 */
[----:B------:R1:W4:Y:S01]  /*0410*/  SYNCS.EXCH.64 URZ, [UR7+0x12848], UR8 ;  /* 0x01284808073f75b2 */ /* 0x0003220008000100 */
[----:B------:R1:W1:Y:S01]  /*0420*/  SYNCS.EXCH.64 URZ, [UR7+0x12868], UR10 ;  /* 0x0128680a073f75b2 */ /* 0x0002620008000100 */
[----:B------:R1:W1:Y:S01]  /*0430*/  SYNCS.EXCH.64 URZ, [UR7+0x12850], UR8 ;  /* 0x01285008073f75b2 */ /* 0x0002620008000100 */
[----:B------:R1:W1:Y:S01]  /*0440*/  SYNCS.EXCH.64 URZ, [UR7+0x12870], UR10 ;  /* 0x0128700a073f75b2 */ /* 0x0002620008000100 */
[----:B------:R1:W1:Y:S01]  /*0450*/  SYNCS.EXCH.64 URZ, [UR7+0x12858], UR8 ;  /* 0x01285808073f75b2 */ /* 0x0002620008000100 */
[----:B------:R1:W1:Y:S01]  /*0460*/  SYNCS.EXCH.64 URZ, [UR7+0x12878], UR10 ;  /* 0x0128780a073f75b2 */ /* 0x0002620008000100 */
[----:B------:R-:W-:Y:S01]  /*0470*/  NOP ;  /* 0x0000000000007918 */ /* 0x000fe20000000000 */
.L_x_2:
[----:B------:R-:W5:Y:S01]  /*0480*/  SHFL.IDX PT, R3, R0, RZ, 0x1f ;  /* 0x00001fff00037589 */ /* 0x000f6200000e0000 */
[----:B------:R-:W-:Y:S01]  /*0490*/  NOP ;  /* 0x0000000000007918 */ /* 0x000fe20000000000 */
[----:B-----5:R-:W-:-:S13]  /*04a0*/  ISETP.NE.AND P0, PT, R3, RZ, PT ;  /* 0x000000ff0300720c */ /* 0x020fda0003f05270 */
[----:B------:R-:W-:Y:S05]  /*04b0*/  @P0 BRA `(.L_x_3) ;  /* 0x0000000000580947 */ /* 0x000fea0003800000 */
[----:B-1----:R-:W1:Y:S01]  /*04c0*/  S2UR UR8, SR_CgaCtaId ;  /* 0x00000000000879c3 */ /* 0x002e620000008800 */
[----:B------:R-:W-:Y:S01]  /*04d0*/  UMOV UR7, 0x400 ;  /* 0x0000040000077882 */ /* 0x000fe20000000000 */
[----:B------:R-:W-:Y:S01]  /*04e0*/  UMOV UR10, 0x1 ;  /* 0x00000001000a7882 */ /* 0x000fe20000000000 */
[----:B------:R-:W-:Y:S01]  /*04f0*/  UMOV UR9, 0x100 ;  /* 0x0000010000097882 */ /* 0x000fe20000000000 */
[----:B------:R-:W-:-:S04]  /*0500*/  UIADD3 UR10, -UR10, 0x100000, URZ ;  /* 0x001000000a0a7890 */ /* 0x000fc8000fffe13f */
[----:B------:R-:W-:Y:S02]  /*0510*/  USHF.L.U32 UR11, UR10, 0xb, URZ ;  /* 0x0000000b0a0b7899 */ /* 0x000fe4000800063f */
[----:B------:R-:W-:Y:S01]  /*0520*/  USHF.L.U32 UR10, UR10, 0x1, URZ ;  /* 0x000000010a0a7899 */ /* 0x000fe2000800063f */
[----:B------:R-:W-:Y:S01]  /*0530*/  ELECT P0, URZ, PT ;  /* 0x00000000003f782f */ /* 0x000fe20003800000 */
[----:B-1----:R-:W-:Y:S02]  /*0540*/  ULEA UR7, UR8, UR7, 0x18 ;  /* 0x0000000708077291 */ /* 0x002fe4000f8ec03f */
[----:B------:R-:W-:-:S04]  /*0550*/  UIADD3 UR8, -UR9, 0x100000, URZ ;  /* 0x0010000009087890 */ /* 0x000fc8000fffe13f */
[----:B------:R-:W-:Y:S02]  /*0560*/  USHF.L.U32 UR9, UR8, 0xb, URZ ;  /* 0x0000000b08097899 */ /* 0x000fe4000800063f */
[----:B------:R-:W-:Y:S01]  /*0570*/  USHF.L.U32 UR8, UR8, 0x1, URZ ;  /* 0x0000000108087899 */ /* 0x000fe2000800063f */
[----:B------:R-:W1:Y:S03]  /*0580*/  FENCE.VIEW.ASYNC.S ;  /* 0x00000000000073c6 */ /* 0x000e660000000000 */
[----:B-1----:R1:W1:Y:S08]  /*0590*/  SYNCS.EXCH.64 URZ, [UR7+0x12800], UR10 ;  /* 0x0128000a073f75b2 */ /* 0x0022700008000100 */
[----:B------:R1:W1:Y:S01]  /*05a0*/  SYNCS.EXCH.64 URZ, [UR7+0x12820], UR8 ;  /* 0x01282008073f75b2 */ /* 0x0002620008000100 */
[----:B------:R1:W1:Y:S01]  /*05b0*/  SYNCS.EXCH.64 URZ, [UR7+0x12808], UR10 ;  /* 0x0128080a073f75b2 */ /* 0x0002620008000100 */
[----:B------:R1:W1:Y:S01]  /*05c0*/  SYNCS.EXCH.64 URZ, [UR7+0x12828], UR8 ;  /* 0x01282808073f75b2 */ /* 0x0002620008000100 */
[----:B------:R1:W1:Y:S01]  /*05d0*/  SYNCS.EXCH.64 URZ, [UR7+0x12810], UR10 ;  /* 0x0128100a073f75b2 */ /* 0x0002620008000100 */
[----:B------:R1:W1:Y:S01]  /*05e0*/  SYNCS.EXCH.64 URZ, [UR7+0x12830], UR8 ;  /* 0x01283008073f75b2 */ /* 0x0002620008000100 */
[----:B------:R1:W1:Y:S01]  /*05f0*/  SYNCS.EXCH.64 URZ, [UR7+0x12818], UR10 ;  /* 0x0128180a073f75b2 */ /* 0x0002620008000100 */
[----:B------:R1:W1:Y:S01]  /*0600*/  SYNCS.EXCH.64 URZ, [UR7+0x12838], UR8 ;  /* 0x01283808073f75b2 */ /* 0x0002620008000100 */
[----:B------:R-:W-:Y:S01]  /*0610*/  NOP ;  /* 0x0000000000007918 */ /* 0x000fe20000000000 */
.L_x_3:
        /* <DEDUP_REMOVED lines=21> */
[----:B------:R-:W-:Y:S01]  /*0770*/  NOP ;  /* 0x0000000000007918 */ /* 0x000fe20000000000 */
.L_x_4:
[----:B------:R-:W5:Y:S01]  /*0780*/  SHFL.IDX PT, R3, R0, RZ, 0x1f ;  /* 0x00001fff00037589 */ /* 0x000f6200000e0000 */
[----:B------:R-:W-:Y:S01]  /*0790*/  ELECT P0, URZ, PT ;  /* 0x00000000003f782f */ /* 0x000fe20003800000 */
[----:B------:R-:W-:Y:S01]  /*07a0*/  NOP ;  /* 0x0000000000007918 */ /* 0x000fe20000000000 */
[----:B-1----:R-:W-:Y:S02]  /*07b0*/  UMOV UR8, 0x80 ;  /* 0x0000008000087882 */ /* 0x002fe40000000000 */
[C---:B-----5:R-:W-:Y:S02]  /*07c0*/  ISETP.NE.OR P0, PT, R3.reuse, RZ, !P0 ;  /* 0x000000ff0300720c */ /* 0x060fe40004705670 */
[----:B------:R-:W-:-:S11]  /*07d0*/  ISETP.NE.AND P2, PT, R3, RZ, PT ;  /* 0x000000ff0300720c */ /* 0x000fd60003f45270 */
[----:B------:R-:W-:Y:S01]  /*07e0*/  VOTEU.ALL UP1, P0 ;  /* 0x00000000003f7886 */ /* 0x000fe20000020000 */
[----:B------:R-:W-:Y:S01]  /*07f0*/  VOTEU.ALL UP2, P0 ;  /* 0x00000000003f7886 */ /* 0x000fe20000040000 */
[----:B------:R-:W-:Y:S01]  /*0800*/  VOTEU.ALL UP3, P0 ;  /* 0x00000000003f7886 */ /* 0x000fe20000060000 */
[----:B------:R-:W-:Y:S02]  /*0810*/  VOTEU.ALL UP4, P0 ;  /* 0x00000000003f7886 */ /* 0x000fe40000080000 */
[----:B------:R-:W1:Y:S01]  /*0820*/  @!UP1 S2UR UR10, SR_CgaCtaId ;  /* 0x00000000000a99c3 */ /* 0x000e620000008800 */
[----:B------:R-:W-:Y:S01]  /*0830*/  @!UP1 UMOV UR7, 0x400 ;  /* 0x0000040000079882 */ /* 0x000fe20000000000 */
[----:B------:R-:W-:-:S04]  /*0840*/  @!UP1 UIADD3 UR8, -UR8, 0x100000, URZ ;  /* 0x0010000008089890 */ /* 0x000fc8000fffe13f */
[----:B------:R-:W-:Y:S02]  /*0850*/  @!UP1 USHF.L.U32 UR9, UR8, 0xb, URZ ;  /* 0x0000000b08099899 */ /* 0x000fe4000800063f */
[----:B------:R-:W-:Y:S02]  /*0860*/  @!UP1 USHF.L.U32 UR8, UR8, 0x1, URZ ;  /* 0x0000000108089899 */ /* 0x000fe4000800063f */
[----:B-1----:R-:W-:Y:S02]  /*0870*/  @!UP1 ULEA UR7, UR10, UR7, 0x18 ;  /* 0x000000070a079291 */ /* 0x002fe4000f8ec03f */
[----:B------:R-:W-:-:S04]  /*0880*/  UISETP.NE.AND UP1, UPT, UR37, URZ, UPT ;  /* 0x0000003f2500728c */ /* 0x000fc8000bf25270 */
[----:B------:R-:W-:-:S03]  /*0890*/  USEL UR10, URZ, 0x1, UP1 ;  /* 0x000000013f0a7887 */ /* 0x000fc60008800000 */
[----:B------:R-:W-:-:S03]  /*08a0*/  VOTEU.ALL UP1, P0 ;  /* 0x00000000003f7886 */ /* 0x000fc60000020000 */
[----:B------:R-:W-:Y:S01]  /*08b0*/  IMAD.U32 R0, RZ, RZ, UR10 ;  /* 0x0000000aff007e24 */ /* 0x000fe2000f8e00ff */
[----:B------:R-:W1:Y:S02]  /*08c0*/  FENCE.VIEW.ASYNC.S ;  /* 0x00000000000073c6 */ /* 0x000e640000000000 */
[----:B-1----:R1:W1:Y:S01]  /*08d0*/  @!UP1 SYNCS.EXCH.64 URZ, [UR7+0x128a0], UR8 ;  /* 0x0128a008073f95b2 */ /* 0x0022620008000100 */
[----:B------:R1:W1:Y:S01]  /*08e0*/  @!UP2 SYNCS.EXCH.64 URZ, [UR7+0x128a8], UR8 ;  /* 0x0128a808073fa5b2 */ /* 0x0002620008000100 */
[----:B------:R1:W1:Y:S01]  /*08f0*/  @!UP3 SYNCS.EXCH.64 URZ, [UR7+0x128b0], UR8 ;  /* 0x0128b008073fb5b2 */ /* 0x0002620008000100 */
[----:B------:R1:W1:Y:S01]  /*0900*/  @!UP4 SYNCS.EXCH.64 URZ, [UR7+0x128b8], UR8 ;  /* 0x0128b808073fc5b2 */ /* 0x0002620008000100 */
[----:B------:R-:W-:Y:S01]  /*0910*/  NOP ;  /* 0x0000000000007918 */ /* 0x000fe20000000000 */
[----:B------:R-:W-:Y:S05]  /*0920*/  @P2 BRA `(.L_x_5) ;  /* 0x0000000000402947 */ /* 0x000fea0003800000 */
[----:B-1----:R-:W1:Y:S01]  /*0930*/  S2UR UR8, SR_CgaCtaId ;  /* 0x00000000000879c3 */ /* 0x002e620000008800 */
        /* <DEDUP_REMOVED lines=12> */
[----:B-1----:R1:W1:Y:S01]  /*0a00*/  SYNCS.EXCH.64 URZ, [UR7+0x128d0], UR8 ;  /* 0x0128d008073f75b2 */ /* 0x0022620008000100 */
[----:B------:R1:W1:Y:S01]  /*0a10*/  SYNCS.EXCH.64 URZ, [UR7+0x128d8], UR10 ;  /* 0x0128d80a073f75b2 */ /* 0x0002620008000100 */
[----:B------:R-:W-:Y:S01]  /*0a20*/  NOP ;  /* 0x0000000000007918 */ /* 0x000fe20000000000 */
.L_x_5:
[----:B------:R-:W-:Y:S01]  /*0a30*/  ISETP.NE.AND P0, PT, RZ, UR12, PT ;  /* 0x0000000cff007c0c */ /* 0x000fe2000bf05270 */
[----:B------:R-:W-:Y:S01]  /*0a40*/  NOP ;  /* 0x0000000000007918 */ /* 0x000fe20000000000 */
[----:B------:R-:W-:Y:S01]  /*0a50*/  MOV R3, UR5 ;  /* 0x0000000500037c02 */ /* 0x000fe20008000f00 */
[----:B-1234-:R-:W-:Y:S03]  /*0a60*/  BAR.SYNC.DEFER_BLOCKING 0x0 ;  /* 0x0000000000007b1d */ /* 0x01efe60000010000 */
[----:B------:R-:W-:-:S07]  /*0a70*/  ISETP.EQ.AND P2, PT, R3, 0x1, P1 ;  /* 0x000000010300780c */ /* 0x000fce0000f42270 */
[----:B------:R-:W-:Y:S06]  /*0a80*/  @!P0 BRA `(.L_x_6) ;  /* 0x00000068009c8947 */ /* 0x000fec0003800000 */
[----:B------:R-:W-:-:S06]  /*0a90*/  UISETP.GT.U32.AND UP0, UPT, UR37, 0x3, UPT ;  /* 0x000000032500788c */ /* 0x000fcc000bf04070 */
[----:B------:R-:W-:-:S13]  /*0aa0*/  PLOP3.LUT P0, PT, PT, PT, UP0, 0x80, 0x0 ;  /* 0x000000000000781c */ /* 0x000fda0003f0f008 */
[----:B------:R-:W-:Y:S05]  /*0ab0*/  @P0 EXIT ;  /* 0x000000000000094d */ /* 0x000fea0003800000 */
.L_x_7:
[----:B------:R-:W-:-:S08]  /*0ac0*/  NOP ;  /* 0x0000000000007918 */ /* 0x000fd00000000000 */
[----:B------:R-:W1:Y:S02]  /*0ad0*/  USETMAXREG.TRY_ALLOC.CTAPOOL UP0, 0xf0 ;  /* 0x000000f0000079c8 */ /* 0x000e640008000600 */
[----:B-1----:R-:W-:-:S13]  /*0ae0*/  PLOP3.LUT P0, PT, PT, PT, UP0, 0x80, 0x0 ;  /* 0x000000000000781c */ /* 0x002fda0003f0f008 */
[----:B------:R-:W-:Y:S05]  /*0af0*/  @!P0 BRA `(.L_x_7) ;  /* 0xfffffffc00f08947 */ /* 0x000fea000383ffff */
[----:B------:R-:W-:Y:S01]  /*0b00*/  UISETP.NE.AND UP0, UPT, UR12, 0x1, UPT ;  /* 0x000000010c00788c */ /* 0x000fe2000bf05270 */
[----:B------:R-:W1:Y:S01]  /*0b10*/  S2UR UR38, SR_CTAID.X ;  /* 0x00000000002679c3 */ /* 0x000e620000002500 */
[----:B------:R-:W-:Y:S01]  /*0b20*/  UMOV UR5, URZ ;  /* 0x0000003f00057c82 */ /* 0x000fe20008000000 */
[----:B------:R-:W-:-:S03]  /*0b30*/  UMOV UR13, URZ ;  /* 0x0000003f000d7c82 */ /* 0x000fc60008000000 */
[----:B------:R-:W-:-:S13]  /*0b40*/  PLOP3.LUT P0, PT, PT, PT, UP0, 0x80, 0x0 ;  /* 0x000000000000781c */ /* 0x000fda0003f0f008 */
[----:B------:R-:W-:Y:S05]  /*0b50*/  @!P0 BRA `(.L_x_8) ;  /* 0x0000000000388947 */ /* 0x000fea0003800000 */
[----:B------:R-:W-:Y:S01]  /*0b60*/  UISETP.NE.AND UP0, UPT, UR12, 0x2, UPT ;  /* 0x000000020c00788c */ /* 0x000fe2000bf05270 */
[----:B------:R-:W-:-:S05]  /*0b70*/  UMOV UR13, 0x2 ;  /* 0x00000002000d7882 */ /* 0x000fca0000000000 */
[----:B------:R-:W-:-:S13]  /*0b80*/  PLOP3.LUT P1, PT, PT, PT, UP0, 0x80, 0x0 ;  /* 0x000000000000781c */ /* 0x000fda0003f2f008 */
[----:B------:R-:W-:Y:S05]  /*0b90*/  @!P1 BRA `(.L_x_8) ;  /* 0x0000000000289947 */ /* 0x000fea0003800000 */
[----:B------:R-:W-:-:S06]  /*0ba0*/  UISETP.NE.AND UP0, UPT, UR12, 0x3, UPT ;  /* 0x000000030c00788c */ /* 0x000fcc000bf05270 */
[----:B------:R-:W-:-:S13]  /*0bb0*/  PLOP3.LUT P1, PT, PT, PT, UP0, 0x80, 0x0 ;  /* 0x000000000000781c */ /* 0x000fda0003f2f008 */
[----:B------:R-:W-:Y:S05]  /*0bc0*/  @!P1 BRA `(.L_x_9) ;  /* 0x0000000000149947 */ /* 0x000fea0003800000 */
[----:B------:R-:W-:-:S11]  /*0bd0*/  UISETP.NE.AND UP0, UPT, UR12, 0x4, UPT ;  /* 0x000000040c00788c */ /* 0x000fd6000bf05270 */
[----:B------:R-:W-:Y:S01]  /*0be0*/  @!UP0 UMOV UR5, 0x1 ;  /* 0x0000000100058882 */ /* 0x000fe20000000000 */
[----:B------:R-:W-:Y:S01]  /*0bf0*/  @UP0 UMOV UR13, URZ ;  /* 0x0000003f000d0c82 */ /* 0x000fe20008000000 */
[----:B------:R-:W-:Y:S01]  /*0c00*/  @UP0 UMOV UR5, URZ ;  /* 0x0000003f00050c82 */ /* 0x000fe20008000000 */
[----:B------:R-:W-:Y:S05]  /*0c10*/  BRA `(.L_x_8) ;  /* 0x0000000000087947 */ /* 0x000fea0003800000 */
.L_x_9:
[----:B------:R-:W-:Y:S01]  /*0c20*/  UMOV UR5, 0x1 ;  /* 0x0000000100057882 */ /* 0x000fe20000000000 */
[----:B------:R-:W-:-:S05]  /*0c30*/  UMOV UR13, URZ ;  /* 0x0000003f000d7c82 */ /* 0x000fca0008000000 */
.L_x_8:
[----:B------:R-:W-:Y:S05]  /*0c40*/  @!P0 BRA `(.L_x_10) ;  /* 0x00000000003c8947 */ /* 0x000fea0003800000 */
[----:B------:R-:W-:-:S06]  /*0c50*/  UISETP.NE.AND UP0, UPT, UR12, 0x2, UPT ;  /* 0x000000020c00788c */ /* 0x000fcc000bf05270 */
[----:B------:R-:W-:-:S13]  /*0c60*/  PLOP3.LUT P0, PT, PT, PT, UP0, 0x80, 0x0 ;  /* 0x000000000000781c */ /* 0x000fda0003f0f008 */
[----:B------:R-:W-:Y:S05]  /*0c70*/  @!P0 BRA `(.L_x_11) ;  /* 0x0000000000288947 */ /* 0x000fea0003800000 */
[----:B------:R-:W-:-:S06]  /*0c80*/  UISETP.NE.AND UP0, UPT, UR12, 0x3, UPT ;  /* 0x000000030c00788c */ /* 0x000fcc000bf05270 */
[----:B------:R-:W-:-:S13]  /*0c90*/  PLOP3.LUT P0, PT, PT, PT, UP0, 0x80, 0x0 ;  /* 0x000000000000781c */ /* 0x000fda0003f0f008 */
[----:B------:R-:W-:Y:S05]  /*0ca0*/  @!P0 BRA `(.L_x_12) ;  /* 0x0000000000148947 */ /* 0x000fea0003800000 */
[----:B------:R-:W-:-:S06]  /*0cb0*/  UISETP.NE.AND UP0, UPT, UR12, 0x4, UPT ;  /* 0x000000040c00788c */ /* 0x000fcc000bf05270 */
[----:B------:R-:W-:-:S13]  /*0cc0*/  PLOP3.LUT P0, PT, PT, PT, UP0, 0x80, 0x0 ;  /* 0x000000000000781c */ /* 0x000fda0003f0f008 */
[----:B------:R-:W-:Y:S05]  /*0cd0*/  @P0 BRA `(.L_x_13) ;  /* 0x00000000001c0947 */ /* 0x000fea0003800000 */
[----:B-1----:R-:W-:Y:S01]  /*0ce0*/  ULEA UR38, UR38, 0x3, 0x1 ;  /* 0x0000000326267891 */ /* 0x002fe2000f8e083f */
[----:B------:R-:W-:Y:S11]  /*0cf0*/  BRA `(.L_x_13) ;  /* 0x0000000000147947 */ /* 0x000ff60003800000 */
.L_x_12:
[----:B-1----:R-:W-:Y:S01]  /*0d00*/  ULEA UR38, UR38, 0x2, 0x1 ;  /* 0x0000000226267891 */ /* 0x002fe2000f8e083f */
[----:B------:R-:W-:Y:S11]  /*0d10*/  BRA `(.L_x_13) ;  /* 0x00000000000c7947 */ /* 0x000ff60003800000 */
.L_x_11:
[----:B-1----:R-:W-:Y:S01]  /*0d20*/  ULEA UR38, UR38, 0x1, 0x1 ;  /* 0x0000000126267891 */ /* 0x002fe2000f8e083f */
[----:B------:R-:W-:Y:S11]  /*0d30*/  BRA `(.L_x_13) ;  /* 0x0000000000047947 */ /* 0x000ff60003800000 */
.L_x_10:
[----:B-1----:R-:W-:-:S12]  /*0d40*/  USHF.L.U32 UR38, UR38, 0x1, URZ ;  /* 0x0000000126267899 */ /* 0x002fd8000800063f */
.L_x_13:
[----:B------:R-:W-:-:S04]  /*0d50*/  ULOP3.LUT UR7, UR4, 0x1, URZ, 0xfc, !UPT ;  /* 0x0000000104077892 */ /* 0x000fc8000f8efc3f */
[----:B------:R-:W-:-:S06]  /*0d60*/  UISETP.NE.AND UP0, UPT, UR7, 0x3, UPT ;  /* 0x000000030700788c */ /* 0x000fcc000bf05270 */
[----:B------:R-:W-:-:S13]  /*0d70*/  PLOP3.LUT P0, PT, PT, PT, UP0, 0x80, 0x0 ;  /* 0x000000000000781c */ /* 0x000fda0003f0f008 */
[----:B------:R-:W-:Y:S05]  /*0d80*/  @!P0 BRA `(.L_x_14) ;  /* 0x0000000000048947 */ /* 0x000fea0003800000 */
[----:B-1----:R-:W-:Y:S01]  /*0d90*/  BPT.TRAP 0x1 ;  /* 0x000000040000795c */ /* 0x002fe20000300000 */
.L_x_14:
[----:B------:R-:W2:Y:S01]  /*0da0*/  S2UR UR7, SR_CgaCtaId ;  /* 0x00000000000779c3 */ /* 0x000ea20000008800 */
[----:B------:R-:W-:Y:S01]  /*0db0*/  UMOV UR39, 0x400 ;  /* 0x0000040000277882 */ /* 0x000fe20000000000 */
[----:B------:R-:W-:-:S05]  /*0dc0*/  IMAD.U32 R4, RZ, RZ, UR5 ;  /* 0x00000005ff047e24 */ /* 0x000fca000f8e00ff */
[----:B------:R-:W-:Y:S01]  /*0dd0*/  SHF.L.U32 R4, R4, 0x1f, RZ ;  /* 0x0000001f04047819 */ /* 0x000fe200000006ff */
[----:B--2---:R-:W-:-:S04]  /*0de0*/  ULEA UR39, UR7, UR39, 0x18 ;  /* 0x0000002707277291 */ /* 0x004fc8000f8ec03f */
[----:B------:R-:W-:-:S09]  /*0df0*/  ULEA UR7, UR13, UR39, 0x3 ;  /* 0x000000270d077291 */ /* 0x000fd2000f8e183f */
[----:B------:R-:W2:Y:S02]  /*0e00*/  SYNCS.PHASECHK.TRANS64.TRYWAIT P1, [UR7+0x12840], R4 ;  /* 0x01284004ff0075a7 */ /* 0x000ea40008020147 */
[----:B--2---:R-:W-:Y:S05]  /*0e10*/  @!P1 BRA `(.L_x_15) ;  /* 0x0000008400989947 */ /* 0x004fea0003800000 */
.L_x_123:
[----:B------:R-:W-:Y:S05]  /*0e20*/  @!P0 BRA `(.L_x_16) ;  /* 0x0000000000048947 */ /* 0x000fea0003800000 */
[----:B-1----:R-:W-:Y:S01]  /*0e30*/  BPT.TRAP 0x1 ;  /* 0x000000040000795c */ /* 0x002fe20000300000 */
.L_x_16:
[----:B------:R-:W3:Y:S01]  /*0e40*/  SYNCS.PHASECHK.TRANS64.TRYWAIT P1, [UR7+0x12848], R4 ;  /* 0x01284804ff0075a7 */ /* 0x000ee20008020147 */
[----:B--2---:R-:W-:-:S04]  /*0e50*/  SHF.R.S32.HI R3, RZ, 0x1f, R2 ;  /* 0x0000001fff037819 */ /* 0x004fc80000011402 */
[----:B------:R-:W-:-:S04]  /*0e60*/  LEA.HI R3, R3, R2, RZ, 0x7 ;  /* 0x0000000203037211 */ /* 0x000fc800078f38ff */
[----:B------:R-:W-:-:S05]  /*0e70*/  LOP3.LUT R3, R3, 0xffffff80, RZ, 0xc0, !PT ;  /* 0xffffff8003037812 */ /* 0x000fca00078ec0ff */
[----:B------:R-:W-:Y:S01]  /*0e80*/  IMAD.IADD R3, R2, 0x1, -R3 ;  /* 0x0000000102037824 */ /* 0x000fe200078e0a03 */
[----:B------:R-:W2:Y:S01]  /*0e90*/  LDC R7, c[0x0][0x288] ;  /* 0x0000a200ff077b82 */ /* 0x000ea20000000800 */
[----:B---3--:R-:W-:Y:S05]  /*0ea0*/  @!P1 BRA `(.L_x_17) ;  /* 0x00000084008c9947 */ /* 0x008fea0003800000 */
.L_x_124:
[----:B--2---:R-:W-:Y:S01]  /*0eb0*/  ISETP.GE.AND P1, PT, R7, 0x1, PT ;  /* 0x000000010700780c */ /* 0x004fe20003f26270 */
[----:B------:R-:W-:Y:S01]  /*0ec0*/  UMOV UR36, URZ ;  /* 0x0000003f00247c82 */ /* 0x000fe20008000000 */
[----:B------:R-:W-:Y:S01]  /*0ed0*/  MOV R183, 0x1 ;  /* 0x0000000100b77802 */ /* 0x000fe20000000f00 */
[----:B------:R-:W-:Y:S01]  /*0ee0*/  IMAD.MOV.U32 R196, RZ, RZ, RZ ;  /* 0x000000ffffc47224 */ /* 0x000fe200078e00ff */
[----:B------:R-:W-:Y:S02]  /*0ef0*/  CS2R R160, SRZ ;  /* 0x0000000000a07805 */ /* 0x000fe4000001ff00 */
[----:B------:R-:W-:Y:S02]  /*0f00*/  CS2R R162, SRZ ;  /* 0x0000000000a27805 */ /* 0x000fe4000001ff00 */
[----:B------:R-:W-:Y:S02]  /*0f10*/  CS2R R164, SRZ ;  /* 0x0000000000a47805 */ /* 0x000fe4000001ff00 */
[----:B------:R-:W-:-:S02]  /*0f20*/  CS2R R166, SRZ ;  /* 0x0000000000a67805 */ /* 0x000fc4000001ff00 */
[----:B------:R-:W-:Y:S02]  /*0f30*/  CS2R R152, SRZ ;  /* 0x0000000000987805 */ /* 0x000fe4000001ff00 */
[----:B------:R-:W-:Y:S02]  /*0f40*/  CS2R R154, SRZ ;  /* 0x00000000009a7805 */ /* 0x000fe4000001ff00 */
[----:B------:R-:W-:Y:S02]  /*0f50*/  CS2R R156, SRZ ;  /* 0x00000000009c7805 */ /* 0x000fe4000001ff00 */
[----:B------:R-:W-:Y:S01]  /*0f60*/  CS2R R158, SRZ ;  /* 0x00000000009e7805 */ /* 0x000fe2000001ff00 */
[----:B------:R-:W-:Y:S06]  /*0f70*/  @!P1 BRA `(.L_x_18) ;  /* 0x0000005800309947 */ /* 0x000fec0003800000 */
[----:B------:R-:W-:Y:S01]  /*0f80*/  SHF.R.S32.HI R2, RZ, 0x1f, R3 ;  /* 0x0000001fff027819 */ /* 0x000fe20000011403 */
[----:B-1----:R-:W-:Y:S02]  /*0f90*/  ULOP3.LUT UR8, UR38, 0x1, URZ, 0xc0, !UPT ;  /* 0x0000000126087892 */ /* 0x002fe4000f8ec03f */
[----:B------:R-:W-:Y:S01]  /*0fa0*/  IMAD.U32 R8, RZ, RZ, UR38 ;  /* 0x00000026ff087e24 */ /* 0x000fe2000f8e00ff */
[----:B------:R-:W-:Y:S01]  /*0fb0*/  MOV R196, RZ ;  /* 0x000000ff00c47202 */ /* 0x000fe20000000f00 */
[----:B------:R-:W-:Y:S01]  /*0fc0*/  IMAD.MOV.U32 R183, RZ, RZ, 0x1 ;  /* 0x00000001ffb77424 */ /* 0x000fe200078e00ff */
[CC--:B---3--:R-:W-:Y:S01]  /*0fd0*/  LEA.HI R4, R2.reuse, R3.reuse, RZ, 0x2 ;  /* 0x0000000302047211 */ /* 0x0c8fe200078f10ff */
[----:B------:R-:W-:Y:S01]  /*0fe0*/  IMAD.MOV.U32 R198, RZ, RZ, RZ ;  /* 0x000000ffffc67224 */ /* 0x000fe200078e00ff */
[----:B------:R-:W-:Y:S01]  /*0ff0*/  LEA.HI R2, R2, R3, RZ, 0x5 ;  /* 0x0000000302027211 */ /* 0x000fe200078f28ff */
[----:B------:R-:W-:Y:S01]  /*1000*/  IMAD.MOV.U32 R160, RZ, RZ, RZ ;  /* 0x000000ffffa07224 */ /* 0x000fe200078e00ff */
[--C-:B------:R-:W-:Y:S01]  /*1010*/  SHF.R.S32.HI R5, RZ, 0x2, R4.reuse ;  /* 0x00000002ff057819 */ /* 0x100fe20000011404 */
[----:B------:R-:W-:Y:S01]  /*1020*/  ULOP3.LUT UR9, UR6, 0x2, URZ, 0xfc, !UPT ;  /* 0x0000000206097892 */ /* 0x000fe2000f8efc3f */
[----:B------:R-:W-:Y:S01]  /*1030*/  SHF.R.S32.HI R6, RZ, 0x1f, R4 ;  /* 0x0000001fff067819 */ /* 0x000fe20000011404 */
[----:B------:R-:W-:Y:S01]  /*1040*/  UMOV UR5, URZ ;  /* 0x0000003f00057c82 */ /* 0x000fe20008000000 */
[----:B------:R-:W-:Y:S01]  /*1050*/  LOP3.LUT R4, R4, 0x7ffffffc, RZ, 0xc0, !PT ;  /* 0x7ffffffc04047812 */ /* 0x000fe200078ec0ff */
[----:B------:R-:W-:Y:S01]  /*1060*/  UMOV UR36, URZ ;  /* 0x0000003f00247c82 */ /* 0x000fe20008000000 */
[----:B------:R-:W-:Y:S01]  /*1070*/  LEA.HI R6, R6, R5, RZ, 0x3 ;  /* 0x0000000506067211 */ /* 0x000fe200078f18ff */
[----:B------:R-:W-:Y:S01]  /*1080*/  UMOV UR25, URZ ;  /* 0x0000003f00197c82 */ /* 0x000fe20008000000 */
[----:B------:R-:W-:Y:S01]  /*1090*/  ULDC.64 UR26, c[0x0][0x208] ;  /* 0x00008200001a7ab9 */ /* 0x000fe20000000a00 */
[----:B------:R-:W-:Y:S01]  /*10a0*/  IMAD.IADD R4, R3, 0x1, -R4 ;  /* 0x0000000103047824 */ /* 0x000fe200078e0a04 */
[----:B------:R-:W-:Y:S01]  /*10b0*/  LOP3.LUT R6, R6, 0xfffffff8, RZ, 0xc0, !PT ;  /* 0xfffffff806067812 */ /* 0x000fe200078ec0ff */
[----:B------:R-:W-:Y:S01]  /*10c0*/  ULDC UR10, c[0x0][0x28c] ;  /* 0x0000a300000a7ab9 */ /* 0x000fe20000000800 */
[----:B------:R-:W-:Y:S01]  /*10d0*/  SHF.R.S32.HI R3, RZ, 0x5, R2 ;  /* 0x00000005ff037819 */ /* 0x000fe20000011402 */
[----:B------:R-:W-:Y:S01]  /*10e0*/  ULDC UR11, c[0x0][0xa04] ;  /* 0x00028100000b7ab9 */ /* 0x000fe20000000800 */
[----:B------:R-:W-:Y:S01]  /*10f0*/  SHF.L.U32 R192, R4, 0x1, RZ ;  /* 0x0000000104c07819 */ /* 0x000fe200000006ff */
[----:B------:R-:W-:Y:S01]  /*1100*/  IMAD.IADD R6, R5, 0x1, -R6 ;  /* 0x0000000105067824 */ /* 0x000fe200078e0a06 */
[----:B------:R-:W-:Y:S01]  /*1110*/  ULDC UR12, c[0x0][0xa00] ;  /* 0x00028000000c7ab9 */ /* 0x000fe20000000800 */
[----:B------:R-:W-:Y:S01]  /*1120*/  VIADD R4, R7, 0x7f ;  /* 0x0000007f07047836 */ /* 0x000fe20000000000 */
[----:B------:R-:W-:-:S02]  /*1130*/  LEA R2, R3, R192, 0xb ;  /* 0x000000c003027211 */ /* 0x000fc400078e58ff */
[C---:B------:R-:W-:Y:S02]  /*1140*/  LEA R193, R3.reuse, R6, 0x4 ;  /* 0x0000000603c17211 */ /* 0x040fe400078e20ff */
[----:B------:R-:W-:Y:S01]  /*1150*/  SHF.R.S32.HI R5, RZ, 0x1f, R4 ;  /* 0x0000001fff057819 */ /* 0x000fe20000011404 */
[--C-:B------:R-:W-:Y:S02]  /*1160*/  IMAD R7, R6, 0x8, R2.reuse ;  /* 0x0000000806077824 */ /* 0x100fe400078e0202 */
[----:B------:R-:W-:Y:S01]  /*1170*/  IMAD R9, R3, -0x700, R2 ;  /* 0xfffff90003097824 */ /* 0x000fe200078e0202 */
[----:B------:R-:W-:Y:S01]  /*1180*/  LEA.HI R5, R5, R4, RZ, 0x7 ;  /* 0x0000000405057211 */ /* 0x000fe200078f38ff */
[----:B------:R-:W-:Y:S01]  /*1190*/  IMAD.U32 R2, RZ, RZ, UR8 ;  /* 0x00000008ff027e24 */ /* 0x000fe2000f8e00ff */
[----:B------:R-:W-:Y:S01]  /*11a0*/  LEA R7, R7, UR39, 0x1 ;  /* 0x0000002707077c11 */ /* 0x000fe2000f8e08ff */
[----:B------:R-:W-:Y:S01]  /*11b0*/  IMAD R193, R8, 0x40, R193 ;  /* 0x0000004008c17824 */ /* 0x000fe200078e02c1 */
[----:B------:R-:W-:-:S02]  /*11c0*/  LEA R194, R6, R9, 0x4 ;  /* 0x0000000906c27211 */ /* 0x000fc400078e20ff */
[----:B------:R-:W-:Y:S01]  /*11d0*/  SHF.R.S32.HI R197, RZ, 0x7, R5 ;  /* 0x00000007ffc57819 */ /* 0x000fe20000011405 */
[----:B------:R-:W-:-:S07]  /*11e0*/  IMAD R195, R2, 0x4000, R7 ;  /* 0x0000400002c37824 */ /* 0x000fce00078e0207 */
.L_x_40:
[----:B--2---:R-:W-:Y:S05]  /*11f0*/  @!P0 BRA `(.L_x_19) ;  /* 0x0000000000048947 */ /* 0x004fea0003800000 */
[----:B------:R-:W-:Y:S01]  /*1200*/  BPT.TRAP 0x1 ;  /* 0x000000040000795c */ /* 0x000fe20000300000 */
.L_x_19:
[----:B------:R-:W-:Y:S01]  /*1210*/  ULEA UR14, UR25, UR39, 0x3 ;  /* 0x00000027190e7291 */ /* 0x000fe2000f8e183f */
[----:B------:R-:W-:-:S08]  /*1220*/  SHF.L.U32 R2, R198, 0x1f, RZ ;  /* 0x0000001fc6027819 */ /* 0x000fd000000006ff */
[----:B------:R-:W1:Y:S02]  /*1230*/  SYNCS.PHASECHK.TRANS64.TRYWAIT P1, [UR14+0x12800], R2 ;  /* 0x01280002ff0075a7 */ /* 0x000e64000802014e */
[----:B-1----:R-:W-:Y:S05]  /*1240*/  @!P1 BRA `(.L_x_20) ;  /* 0x0000008000bc9947 */ /* 0x002fea0003800000 */
.L_x_125:
[----:B------:R-:W-:Y:S01]  /*1250*/  UIADD3 UR14, UR39, 0xa000, URZ ;  /* 0x0000a000270e7890 */ /* 0x000fe2000fffe03f */
[----:B------:R-:W-:Y:S01]  /*1260*/  WARPGROUP.ARRIVE ;  /* 0x00000000000079c5 */ /* 0x000fe20000000000 */
[----:B------:R-:W-:Y:S02]  /*1270*/  USHF.R.U32.HI UR23, URZ, 0x4, UR39 ;  /* 0x000000043f177899 */ /* 0x000fe40008011627 */
[----:B------:R-:W-:Y:S02]  /*1280*/  USHF.R.U32.HI UR14, URZ, 0x4, UR14 ;  /* 0x000000043f0e7899 */ /* 0x000fe4000801160e */
[----:B------:R-:W-:Y:S02]  /*1290*/  ULOP3.LUT UR23, UR23, 0x3fff, URZ, 0xc0, !UPT ;  /* 0x00003fff17177892 */ /* 0x000fe4000f8ec03f */
[----:B------:R-:W-:Y:S02]  /*12a0*/  ULOP3.LUT UR24, UR14, 0x3fff, URZ, 0xc0, !UPT ;  /* 0x00003fff0e187892 */ /* 0x000fe4000f8ec03f */
[----:B------:R-:W-:-:S02]  /*12b0*/  ULOP3.LUT UR14, UR23, 0x10000, URZ, 0xfc, !UPT ;  /* 0x00010000170e7892 */ /* 0x000fc4000f8efc3f */
[----:B------:R-:W-:Y:S02]  /*12c0*/  ULOP3.LUT UR15, UR24, 0x10000, URZ, 0xfc, !UPT ;  /* 0x00010000180f7892 */ /* 0x000fe4000f8efc3f */
[----:B------:R-:W-:Y:S02]  /*12d0*/  ULEA UR16, UR13, UR14, 0x7 ;  /* 0x0000000e0d107291 */ /* 0x000fe4000f8e383f */
[----:B------:R-:W-:Y:S01]  /*12e0*/  ULEA UR18, UR25, UR15, 0x8 ;  /* 0x0000000f19127291 */ /* 0x000fe2000f8e403f */
[----:B------:R-:W-:Y:S01]  /*12f0*/  UMOV UR17, 0xc0000010 ;  /* 0xc000001000117882 */ /* 0x000fe20000000000 */
[----:B------:R-:W-:Y:S01]  /*1300*/  UMOV UR19, 0xc0000010 ;  /* 0xc000001000137882 */ /* 0x000fe20000000000 */
[----:B------:R-:W-:-:S04]  /*1310*/  UIADD3 UR20, UR25, 0x1, URZ ;  /* 0x0000000119147890 */ /* 0x000fc8000fffe03f */
[----:B------:R-:W-:Y:S02]  /*1320*/  UISETP.NE.AND UP0, UPT, UR20, 0x4, UPT ;  /* 0x000000041400788c */ /* 0x000fe4000bf05270 */
[----:B------:R-:W-:Y:S02]  /*1330*/  HGMMA.64x128x16.F32 R88, gdesc[UR16], RZ, !UPT, gsb0 ;  /* 0x01e00000105879f0 */ /* 0x000fe4000c0008ff */
[----:B------:R-:W-:Y:S02]  /*1340*/  USEL UR14, URZ, 0x1, UP0 ;  /* 0x000000013f0e7887 */ /* 0x000fe40008000000 */
[----:B------:R-:W-:-:S04]  /*1350*/  USEL UR20, UR20, URZ, UP0 ;  /* 0x0000003f14147287 */ /* 0x000fc80008000000 */
[----:B------:R-:W-:Y:S01]  /*1360*/  LOP3.LUT R198, R198, UR14, RZ, 0x3c, !PT ;  /* 0x0000000ec6c67c12 */ /* 0x000fe2000f8e3cff */
[----:B------:R-:W-:Y:S02]  /*1370*/  WARPGROUP.DEPBAR.LE gsb0, 0x0 ;  /* 0x00008000000079c5 */ /* 0x000fe40000010000 */
[----:B------:R-:W-:Y:S05]  /*1380*/  @!P0 BRA `(.L_x_21) ;  /* 0x0000000000048947 */ /* 0x000fea0003800000 */
[----:B------:R-:W-:Y:S01]  /*1390*/  BPT.TRAP 0x1 ;  /* 0x000000040000795c */ /* 0x000fe20000300000 */
.L_x_21:
[----:B------:R-:W-:Y:S01]  /*13a0*/  ULEA UR14, UR20, UR39, 0x3 ;  /* 0x00000027140e7291 */ /* 0x000fe2000f8e183f */
[----:B------:R-:W-:Y:S01]  /*13b0*/  SHF.L.U32 R6, R198, 0x1f, RZ ;  /* 0x0000001fc6067819 */ /* 0x000fe200000006ff */
[----:B-1----:R-:W1:Y:S01]  /*13c0*/  MUFU.RCP64H R3, 2.3591403961181640625 ;  /* 0x4002df8500037908 */ /* 0x002e620000001800 */
[----:B------:R-:W-:Y:S01]  /*13d0*/  MOV R4, 0x458a2bb4 ;  /* 0x458a2bb400047802 */ /* 0x000fe20000000f00 */
[----:B------:R-:W-:Y:S02]  /*13e0*/  IMAD.MOV.U32 R5, RZ, RZ, 0x4002df85 ;  /* 0x4002df85ff057424 */ /* 0x000fe400078e00ff */
[----:B------:R-:W-:-:S03]  /*13f0*/  IMAD.MOV.U32 R2, RZ, RZ, RZ ;  /* 0x000000ffff027224 */ /* 0x000fc600078e00ff */
[----:B------:R-:W2:Y:S03]  /*1400*/  SYNCS.PHASECHK.TRANS64.TRYWAIT P1, [UR14+0x12800], R6 ;  /* 0x01280006ff0075a7 */ /* 0x000ea6000802014e */
[----:B-1----:R-:W-:-:S08]  /*1410*/  DFMA R4, R2, -R4, 1 ;  /* 0x3ff000000204742b */ /* 0x002fd00000000804 */
[----:B------:R-:W-:-:S08]  /*1420*/  DFMA R4, R4, R4, R4 ;  /* 0x000000040404722b */ /* 0x000fd00000000004 */
[----:B------:R-:W-:Y:S01]  /*1430*/  DFMA R4, R2, R4, R2 ;  /* 0x000000040204722b */ /* 0x000fe20000000002 */
[----:B--2---:R-:W-:Y:S10]  /*1440*/  @!P1 BRA `(.L_x_22) ;  /* 0x0000008000549947 */ /* 0x004ff40003800000 */
.L_x_126:
[----:B------:R-:W-:Y:S01]  /*1450*/  UMOV UR18, 0x2c515da4 ;  /* 0x2c515da400127882 */ /* 0x000fe20000000000 */
[----:B------:R-:W-:Y:S01]  /*1460*/  UMOV UR19, 0x3fd6fc2a ;  /* 0x3fd6fc2a00137882 */ /* 0x000fe20000000000 */
[----:B------:R-:W-:Y:S01]  /*1470*/  MOV R8, 0x8b7a8b04 ;  /* 0x8b7a8b0400087802 */ /* 0x000fe20000000f00 */
[C---:B-1----:R-:W-:Y:S01]  /*1480*/  DMUL R2, R4.reuse, UR18 ;  /* 0x0000001204027c28 */ /* 0x042fe20008000000 */
[----:B------:R-:W-:Y:S01]  /*1490*/  IMAD.MOV.U32 R9, RZ, RZ, 0x3ed0ee25 ;  /* 0x3ed0ee25ff097424 */ /* 0x000fe200078e00ff */
[----:B------:R-:W-:Y:S01]  /*14a0*/  UMOV UR28, 0x3ae80f1e ;  /* 0x3ae80f1e001c7882 */ /* 0x000fe20000000000 */
[----:B------:R-:W-:Y:S01]  /*14b0*/  UMOV UR29, 0x3eb1380b ;  /* 0x3eb1380b001d7882 */ /* 0x000fe20000000000 */
[----:B------:R-:W-:Y:S01]  /*14c0*/  IMAD.MOV.U32 R14, RZ, RZ, -0x105c611 ;  /* 0xfefa39efff0e7424 */ /* 0x000fe200078e00ff */
[----:B------:R-:W-:Y:S01]  /*14d0*/  MOV R15, 0x3fe62e42 ;  /* 0x3fe62e42000f7802 */ /* 0x000fe20000000f00 */
[----:B------:R-:W-:Y:S01]  /*14e0*/  STL.128 [R1+0x10], RZ ;  /* 0x000010ff01007387 */ /* 0x000fe20000100c00 */
[----:B------:R-:W-:Y:S01]  /*14f0*/  UIADD3 UR16, UR16, 0x80, URZ ;  /* 0x0000008010107890 */ /* 0x000fe2000fffe03f */
[----:B------:R-:W-:Y:S01]  /*1500*/  DFMA R2, R4, UR18, R2 ;  /* 0x0000001204027c2b */ /* 0x000fe20008000002 */
[----:B------:R-:W-:Y:S01]  /*1510*/  UMOV UR17, 0xc0000010 ;  /* 0xc000001000117882 */ /* 0x000fe20000000000 */
[----:B------:R-:W-:Y:S01]  /*1520*/  STL.128 [R1+0x30], RZ ;  /* 0x000030ff01007387 */ /* 0x000fe20000100c00 */
[----:B------:R-:W-:-:S02]  /*1530*/  UIADD3 UR21, UR39, 0x128a0, URZ ;  /* 0x000128a027157890 */ /* 0x000fc4000fffe03f */
[----:B------:R-:W-:Y:S01]  /*1540*/  ULEA UR14, UR36, UR37, 0x1 ;  /* 0x00000025240e7291 */ /* 0x000fe2000f8e083f */
[----:B------:R-:W-:Y:S02]  /*1550*/  STL.128 [R1], RZ ;  /* 0x000000ff01007387 */ /* 0x000fe40000100c00 */
[C---:B------:R-:W-:Y:S01]  /*1560*/  DMUL R6, R2.reuse, R2 ;  /* 0x0000000202067228 */ /* 0x040fe20000000000 */
[----:B------:R-:W-:Y:S01]  /*1570*/  ULEA UR14, UR14, UR21, 0x3 ;  /* 0x000000150e0e7291 */ /* 0x000fe2000f8e183f */
[----:B------:R-:W-:Y:S01]  /*1580*/  DADD R10, -R2, UR18 ;  /* 0x00000012020a7e29 */ /* 0x000fe20008000100 */
[----:B------:R-:W-:Y:S01]  /*1590*/  STL.128 [R1+0x20], RZ ;  /* 0x000020ff01007387 */ /* 0x000fe20000100c00 */
[----:B------:R-:W-:-:S03]  /*15a0*/  DFMA R12, R14, 1, R2 ;  /* 0x3ff000000e0c782b */ /* 0x000fc60000000002 */
[----:B------:R-:W-:Y:S01]  /*15b0*/  STL.128 [R1+0x40], RZ ;  /* 0x000040ff01007387 */ /* 0x000fe20000100c00 */
[----:B------:R-:W-:Y:S01]  /*15c0*/  DFMA R8, R6, UR28, R8 ;  /* 0x0000001c06087c2b */ /* 0x000fe20008000008 */
[----:B------:R-:W-:Y:S01]  /*15d0*/  UMOV UR28, 0x9f02676f ;  /* 0x9f02676f001c7882 */ /* 0x000fe20000000000 */
[----:B------:R-:W-:Y:S01]  /*15e0*/  UMOV UR29, 0x3ef3b266 ;  /* 0x3ef3b266001d7882 */ /* 0x000fe20000000000 */
[----:B------:R-:W-:Y:S01]  /*15f0*/  DADD R10, R10, R10 ;  /* 0x000000000a0a7229 */ /* 0x000fe2000000000a */
[----:B------:R-:W-:Y:S01]  /*1600*/  STL.128 [R1+0x50], RZ ;  /* 0x000050ff01007387 */ /* 0x000fe20000100c00 */
[----:B------:R-:W-:-:S03]  /*1610*/  DFMA R14, R14, -1, R12 ;  /* 0xbff000000e0e782b */ /* 0x000fc6000000000c */
[----:B------:R-:W-:Y:S01]  /*1620*/  DFMA R8, R6, R8, UR28 ;  /* 0x0000001c06087e2b */ /* 0x000fe20008000008 */
[----:B------:R-:W-:Y:S01]  /*1630*/  UMOV UR28, 0xa9ab0956 ;  /* 0xa9ab0956001c7882 */ /* 0x000fe20000000000 */
[----:B------:R-:W-:Y:S01]  /*1640*/  UMOV UR29, 0x3f1745cb ;  /* 0x3f1745cb001d7882 */ /* 0x000fe20000000000 */
[C---:B------:R-:W-:Y:S01]  /*1650*/  DFMA R10, -R2.reuse, UR18, R10 ;  /* 0x00000012020a7c2b */ /* 0x040fe2000800010a */
[----:B------:R-:W-:Y:S01]  /*1660*/  UMOV UR18, 0xffda0d24 ;  /* 0xffda0d2400127882 */ /* 0x000fe20000000000 */
[----:B------:R-:W-:Y:S01]  /*1670*/  DADD R14, -R2, R14 ;  /* 0x00000000020e7229 */ /* 0x000fe2000000010e */
[----:B------:R-:W-:Y:S01]  /*1680*/  UMOV UR19, 0x3c7777d0 ;  /* 0x3c7777d000137882 */ /* 0x000fe20000000000 */
[----:B------:R-:W-:Y:S01]  /*1690*/  STL.128 [R1+0x60], RZ ;  /* 0x000060ff01007387 */ /* 0x000fe20000100c00 */
[----:B------:R-:W-:Y:S01]  /*16a0*/  DFMA R8, R6, R8, UR28 ;  /* 0x0000001c06087e2b */ /* 0x000fe20008000008 */
[----:B------:R-:W-:Y:S01]  /*16b0*/  UMOV UR28, 0x2d1b5154 ;  /* 0x2d1b5154001c7882 */ /* 0x000fe20000000000 */
[----:B------:R-:W-:Y:S01]  /*16c0*/  UMOV UR29, 0x3f3c71c7 ;  /* 0x3f3c71c7001d7882 */ /* 0x000fe20000000000 */
[----:B------:R-:W-:Y:S01]  /*16d0*/  DMUL R10, R4, R10 ;  /* 0x0000000a040a7228 */ /* 0x000fe20000000000 */
[----:B------:R-:W-:Y:S01]  /*16e0*/  STL.128 [R1+0xa0], RZ ;  /* 0x0000a0ff01007387 */ /* 0x000fe20000100c00 */
[----:B------:R-:W-:-:S03]  /*16f0*/  IMAD.U32 R5, RZ, RZ, UR25 ;  /* 0x00000019ff057e24 */ /* 0x000fc6000f8e00ff */
[C---:B------:R-:W-:Y:S01]  /*1700*/  DFMA R8, R6.reuse, R8, UR28 ;  /* 0x0000001c06087e2b */ /* 0x040fe20008000008 */
[----:B------:R-:W-:Y:S01]  /*1710*/  UMOV UR28, 0x923be72d ;  /* 0x923be72d001c7882 */ /* 0x000fe20000000000 */
[----:B------:R-:W-:Y:S01]  /*1720*/  UMOV UR29, 0x3f624924 ;  /* 0x3f624924001d7882 */ /* 0x000fe20000000000 */
[----:B------:R-:W-:Y:S01]  /*1730*/  IMAD R4, R5, 0x80, R192 ;  /* 0x0000008005047824 */ /* 0x000fe200078e02c0 */
[----:B------:R-:W-:Y:S04]  /*1740*/  STL.128 [R1+0x90], RZ ;  /* 0x000090ff01007387 */ /* 0x000fe80000100c00 */
[C---:B------:R-:W-:Y:S01]  /*1750*/  DFMA R8, R6.reuse, R8, UR28 ;  /* 0x0000001c06087e2b */ /* 0x040fe20008000008 */
[----:B------:R-:W-:Y:S01]  /*1760*/  UMOV UR28, 0x9999a3c4 ;  /* 0x9999a3c4001c7882 */ /* 0x000fe20000000000 */
[----:B------:R-:W-:Y:S01]  /*1770*/  UMOV UR29, 0x3f899999 ;  /* 0x3f899999001d7882 */ /* 0x000fe20000000000 */
[----:B------:R-:W-:Y:S01]  /*1780*/  LEA R30, R4, UR39, 0x2 ;  /* 0x00000027041e7c11 */ /* 0x000fe2000f8e10ff */
[----:B------:R-:W-:Y:S04]  /*1790*/  STL.128 [R1+0xb0], RZ ;  /* 0x0000b0ff01007387 */ /* 0x000fe80000100c00 */
[C---:B------:R-:W-:Y:S01]  /*17a0*/  DFMA R8, R6.reuse, R8, UR28 ;  /* 0x0000001c06087e2b */ /* 0x040fe20008000008 */
[----:B------:R-:W-:Y:S01]  /*17b0*/  UMOV UR28, 0x55555554 ;  /* 0x55555554001c7882 */ /* 0x000fe20000000000 */
[----:B------:R-:W-:Y:S01]  /*17c0*/  UMOV UR29, 0x3fb55555 ;  /* 0x3fb55555001d7882 */ /* 0x000fe20000000000 */
[----:B------:R-:W1:Y:S04]  /*17d0*/  LDS.64 R16, [R30+0x12060] ;  /* 0x012060001e107984 */ /* 0x000e680000000a00 */
[----:B------:R-:W-:Y:S01]  /*17e0*/  LDS.64 R36, [R30+0x120a0] ;  /* 0x0120a0001e247984 */ /* 0x000fe20000000a00 */
[----:B------:R-:W-:-:S03]  /*17f0*/  DFMA R8, R6, R8, UR28 ;  /* 0x0000001c06087e2b */ /* 0x000fc60008000008 */
[----:B------:R-:W-:Y:S04]  /*1800*/  LDS.64 R4, [R30+0x12000] ;  /* 0x012000001e047984 */ /* 0x000fe80000000a00 */
[----:B------:R-:W-:Y:S01]  /*1810*/  LDS.64 R22, [R30+0x12080] ;  /* 0x012080001e167984 */ /* 0x000fe20000000a00 */
[----:B------:R-:W-:-:S03]  /*1820*/  DMUL R8, R6, R8 ;  /* 0x0000000806087228 */ /* 0x000fc60000000000 */
[----:B------:R-:W-:Y:S04]  /*1830*/  LDS.64 R40, [R30+0x120c0] ;  /* 0x0120c0001e287984 */ /* 0x000fe80000000a00 */
[----:B------:R-:W-:Y:S01]  /*1840*/  LDS.64 R24, [R30+0x12120] ;  /* 0x012120001e187984 */ /* 0x000fe20000000a00 */
[----:B------:R-:W-:Y:S01]  /*1850*/  DFMA R8, R2, R8, R10 ;  /* 0x000000080208722b */ /* 0x000fe2000000000a */
[----:B------:R-:W-:Y:S01]  /*1860*/  IMAD.MOV.U32 R2, RZ, RZ, 0x3b39803f ;  /* 0x3b39803fff027424 */ /* 0x000fe200078e00ff */
[----:B------:R-:W-:Y:S01]  /*1870*/  MOV R3, 0x3c7abc9e ;  /* 0x3c7abc9e00037802 */ /* 0x000fe20000000f00 */
[----:B------:R-:W2:Y:S05]  /*1880*/  LDS.64 R10, [R30+0x12020] ;  /* 0x012020001e0a7984 */ /* 0x000eaa0000000a00 */
[----:B------:R-:W-:Y:S01]  /*1890*/  DADD R8, R8, -R14 ;  /* 0x0000000008087229 */ /* 0x000fe2000000080e */
[----:B------:R-:W-:Y:S04]  /*18a0*/  LDS.64 R26, [R30+0x12140] ;  /* 0x012140001e1a7984 */ /* 0x000fe80000000a00 */
[----:B------:R-:W-:Y:S03]  /*18b0*/  LDS.64 R28, [R30+0x12160] ;  /* 0x012160001e1c7984 */ /* 0x000fe60000000a00 */
[----:B------:R-:W-:Y:S01]  /*18c0*/  DFMA R8, R2, 1, R8 ;  /* 0x3ff000000208782b */ /* 0x000fe20000000008 */
[----:B------:R-:W-:Y:S04]  /*18d0*/  LDS.64 R32, [R30+0x12180] ;  /* 0x012180001e207984 */ /* 0x000fe80000000a00 */
[----:B------:R-:W-:Y:S03]  /*18e0*/  LDS.64 R34, [R30+0x121a0] ;  /* 0x0121a0001e227984 */ /* 0x000fe60000000a00 */
[----:B------:R-:W-:Y:S01]  /*18f0*/  DADD R8, R12, R8 ;  /* 0x000000000c087229 */ /* 0x000fe20000000008 */
[----:B------:R-:W-:Y:S04]  /*1900*/  LDS.64 R20, [R30+0x12100] ;  /* 0x012100001e147984 */ /* 0x000fe80000000a00 */
[----:B------:R-:W3:Y:S03]  /*1910*/  LDS.64 R12, [R30+0x12040] ;  /* 0x012040001e0c7984 */ /* 0x000ee60000000a00 */
[C---:B------:R-:W-:Y:S01]  /*1920*/  DMUL R2, R8.reuse, UR18 ;  /* 0x0000001208027c28 */ /* 0x040fe20008000000 */
[----:B------:R-:W-:Y:S01]  /*1930*/  UMOV UR18, 0x652b82fe ;  /* 0x652b82fe00127882 */ /* 0x000fe20000000000 */
[----:B------:R-:W-:Y:S01]  /*1940*/  UMOV UR19, 0x3ff71547 ;  /* 0x3ff7154700137882 */ /* 0x000fe20000000000 */
[----:B------:R-:W-:Y:S04]  /*1950*/  STL.128 [R1+0xc0], RZ ;  /* 0x0000c0ff01007387 */ /* 0x000fe80000100c00 */
[----:B------:R-:W-:Y:S01]  /*1960*/  STL.128 [R1+0x70], RZ ;  /* 0x000070ff01007387 */ /* 0x000fe20000100c00 */
[----:B------:R-:W-:Y:S01]  /*1970*/  DFMA R2, R8, UR18, R2 ;  /* 0x0000001208027c2b */ /* 0x000fe20008000002 */
[----:B------:R-:W-:Y:S01]  /*1980*/  ULEA UR18, UR20, UR15, 0x8 ;  /* 0x0000000f14127291 */ /* 0x000fe2000f8e403f */
[----:B------:R-:W-:Y:S01]  /*1990*/  UMOV UR19, 0xc0000010 ;  /* 0xc000001000137882 */ /* 0x000fe20000000000 */
[----:B------:R-:W-:Y:S03]  /*19a0*/  STL.128 [R1+0x80], RZ ;  /* 0x000080ff01007387 */ /* 0x000fe60000100c00 */
[----:B------:R4:W1:Y:S01]  /*19b0*/  F2F.F32.F64 R38, R2 ;  /* 0x0000000200267310 */ /* 0x0008620000301000 */
[----:B------:R-:W-:Y:S04]  /*19c0*/  STL.128 [R1+0xd0], RZ ;  /* 0x0000d0ff01007387 */ /* 0x000fe80000100c00 */
[----:B------:R-:W-:Y:S04]  /*19d0*/  STL.128 [R1+0xe0], RZ ;  /* 0x0000e0ff01007387 */ /* 0x000fe80000100c00 */
[----:B----4-:R-:W4:Y:S04]  /*19e0*/  LDS.64 R2, [R30+0x120e0] ;  /* 0x0120e0001e027984 */ /* 0x010f280000000a00 */
[----:B------:R-:W-:Y:S01]  /*19f0*/  STL.128 [R1+0xf0], RZ ;  /* 0x0000f0ff01007387 */ /* 0x000fe20000100c00 */
[C---:B-1----:R-:W-:Y:S01]  /*1a00*/  FMUL R17, R38.reuse, R17 ;  /* 0x0000001126117220 */ /* 0x042fe20000400000 */
[C---:B--2---:R-:W-:Y:S01]  /*1a10*/  FMUL R8, R38.reuse, R10 ;  /* 0x0000000a26087220 */ /* 0x044fe20000400000 */
[C---:B------:R-:W-:Y:S01]  /*1a20*/  FMUL R9, R38.reuse, R11 ;  /* 0x0000000b26097220 */ /* 0x040fe20000400000 */
[C---:B------:R-:W-:Y:S01]  /*1a30*/  FMUL R16, R38.reuse, R16 ;  /* 0x0000001026107220 */ /* 0x040fe20000400000 */
[----:B------:R-:W-:Y:S01]  /*1a40*/  FMUL R5, R38, R5 ;  /* 0x0000000526057220 */ /* 0x000fe20000400000 */
[----:B------:R-:W-:Y:S01]  /*1a50*/  IMAD.MOV.U32 R10, RZ, RZ, R8 ;  /* 0x000000ffff0a7224 */ /* 0x000fe200078e0008 */
[----:B------:R-:W-:Y:S01]  /*1a60*/  MOV R19, R17 ;  /* 0x0000001100137202 */ /* 0x000fe20000000f00 */
[----:B------:R-:W-:-:S02]  /*1a70*/  IMAD.MOV.U32 R11, RZ, RZ, R9 ;  /* 0x000000ffff0b7224 */ /* 0x000fc400078e0009 */
[C---:B------:R-:W-:Y:S01]  /*1a80*/  FMUL R4, R38.reuse, R4 ;  /* 0x0000000426047220 */ /* 0x040fe20000400000 */
[----:B------:R-:W-:Y:S01]  /*1a90*/  IMAD.MOV.U32 R18, RZ, RZ, R16 ;  /* 0x000000ffff127224 */ /* 0x000fe200078e0010 */
[----:B------:R-:W-:Y:S01]  /*1aa0*/  MOV R7, R5 ;  /* 0x0000000500077202 */ /* 0x000fe20000000f00 */
[C---:B---3--:R-:W-:Y:S01]  /*1ab0*/  FMUL R12, R38.reuse, R12 ;  /* 0x0000000c260c7220 */ /* 0x048fe20000400000 */
[----:B------:R1:W-:Y:S01]  /*1ac0*/  STL.128 [R1+0x10], R8 ;  /* 0x0000100801007387 */ /* 0x0003e20000100c00 */
[----:B------:R-:W-:Y:S02]  /*1ad0*/  IMAD.MOV.U32 R6, RZ, RZ, R4 ;  /* 0x000000ffff067224 */ /* 0x000fe400078e0004 */
[C---:B------:R-:W-:Y:S01]  /*1ae0*/  FMUL R13, R38.reuse, R13 ;  /* 0x0000000d260d7220 */ /* 0x040fe20000400000 */
[----:B------:R-:W-:Y:S01]  /*1af0*/  FMUL R25, R38, R25 ;  /* 0x0000001926197220 */ /* 0x000fe20000400000 */
[----:B------:R4:W-:Y:S01]  /*1b00*/  STL.128 [R1+0x30], R16 ;  /* 0x0000301001007387 */ /* 0x0009e20000100c00 */
[----:B------:R-:W-:Y:S01]  /*1b10*/  MOV R14, R12 ;  /* 0x0000000c000e7202 */ /* 0x000fe20000000f00 */
[----:B------:R-:W-:-:S02]  /*1b20*/  IMAD.MOV.U32 R15, RZ, RZ, R13 ;  /* 0x000000ffff0f7224 */ /* 0x000fc400078e000d */
[C---:B------:R-:W-:Y:S01]  /*1b30*/  FMUL R28, R38.reuse, R28 ;  /* 0x0000001c261c7220 */ /* 0x040fe20000400000 */
[----:B------:R2:W-:Y:S01]  /*1b40*/  STL.128 [R1], R4 ;  /* 0x0000000401007387 */ /* 0x0005e20000100c00 */
[C---:B------:R-:W-:Y:S01]  /*1b50*/  FMUL R33, R38.reuse, R33 ;  /* 0x0000002126217220 */ /* 0x040fe20000400000 */
[C---:B------:R-:W-:Y:S01]  /*1b60*/  FMUL R24, R38.reuse, R24 ;  /* 0x0000001826187220 */ /* 0x040fe20000400000 */
[C---:B------:R-:W-:Y:S01]  /*1b70*/  FMUL R29, R38.reuse, R29 ;  /* 0x0000001d261d7220 */ /* 0x040fe20000400000 */
[----:B------:R3:W-:Y:S01]  /*1b80*/  STL.128 [R1+0x20], R12 ;  /* 0x0000200c01007387 */ /* 0x0007e20000100c00 */
[C---:B------:R-:W-:Y:S01]  /*1b90*/  FMUL R32, R38.reuse, R32 ;  /* 0x0000002026207220 */ /* 0x040fe20000400000 */
[C---:B------:R-:W-:Y:S01]  /*1ba0*/  FMUL R20, R38.reuse, R20 ;  /* 0x0000001426147220 */ /* 0x040fe20000400000 */
[----:B------:R-:W-:Y:S02]  /*1bb0*/  IMAD.MOV.U32 R31, RZ, RZ, R29 ;  /* 0x000000ffff1f7224 */ /* 0x000fe400078e001d */
[C---:B-1----:R-:W-:Y:S01]  /*1bc0*/  FMUL R8, R38.reuse, R36 ;  /* 0x0000002426087220 */ /* 0x042fe20000400000 */
[C---:B------:R-:W-:Y:S01]  /*1bd0*/  FMUL R9, R38.reuse, R37 ;  /* 0x0000002526097220 */ /* 0x040fe20000400000 */
[----:B------:R-:W-:Y:S01]  /*1be0*/  FMUL R21, R38, R21 ;  /* 0x0000001526157220 */ /* 0x000fe20000400000 */
[----:B------:R-:W1:Y:S02]  /*1bf0*/  LDS.64 R36, [R30+0x121e0] ;  /* 0x0121e0001e247984 */ /* 0x000e640000000a00 */
[----:B------:R-:W-:Y:S01]  /*1c00*/  MOV R10, R8 ;  /* 0x00000008000a7202 */ /* 0x000fe20000000f00 */
[----:B------:R-:W-:-:S02]  /*1c10*/  IMAD.MOV.U32 R11, RZ, RZ, R9 ;  /* 0x000000ffff0b7224 */ /* 0x000fc400078e0009 */
[C---:B----4-:R-:W-:Y:S01]  /*1c20*/  FMUL R16, R38.reuse, R2 ;  /* 0x0000000226107220 */ /* 0x050fe20000400000 */
[C---:B------:R-:W-:Y:S01]  /*1c30*/  FMUL R17, R38.reuse, R3 ;  /* 0x0000000326117220 */ /* 0x040fe20000400000 */
[C---:B--2---:R-:W-:Y:S01]  /*1c40*/  FMUL R4, R38.reuse, R22 ;  /* 0x0000001626047220 */ /* 0x044fe20000400000 */
[----:B------:R2:W4:Y:S01]  /*1c50*/  LDS.64 R2, [R30+0x121c0] ;  /* 0x0121c0001e027984 */ /* 0x0005220000000a00 */
[C---:B------:R-:W-:Y:S01]  /*1c60*/  FMUL R5, R38.reuse, R23 ;  /* 0x0000001726057220 */ /* 0x040fe20000400000 */
[C---:B---3--:R-:W-:Y:S01]  /*1c70*/  FMUL R13, R38.reuse, R41 ;  /* 0x00000029260d7220 */ /* 0x048fe20000400000 */
[----:B------:R-:W-:Y:S02]  /*1c80*/  IMAD.MOV.U32 R6, RZ, RZ, R4 ;  /* 0x000000ffff067224 */ /* 0x000fe400078e0004 */
[----:B------:R-:W-:Y:S01]  /*1c90*/  FMUL R12, R38, R40 ;  /* 0x00000028260c7220 */ /* 0x000fe20000400000 */
[----:B------:R-:W-:Y:S01]  /*1ca0*/  IMAD.MOV.U32 R7, RZ, RZ, R5 ;  /* 0x000000ffff077224 */ /* 0x000fe200078e0005 */
[----:B------:R3:W-:Y:S01]  /*1cb0*/  STL.128 [R1+0x50], R8 ;  /* 0x0000500801007387 */ /* 0x0007e20000100c00 */
[----:B------:R-:W-:Y:S01]  /*1cc0*/  MOV R15, R13 ;  /* 0x0000000d000f7202 */ /* 0x000fe20000000f00 */
[----:B------:R-:W-:Y:S01]  /*1cd0*/  IMAD.MOV.U32 R14, RZ, RZ, R12 ;  /* 0x000000ffff0e7224 */ /* 0x000fe200078e000c */
[----:B--2---:R-:W-:Y:S01]  /*1ce0*/  MOV R30, R28 ;  /* 0x0000001c001e7202 */ /* 0x004fe20000000f00 */
[----:B------:R2:W-:Y:S01]  /*1cf0*/  STL.128 [R1+0x40], R4 ;  /* 0x0000400401007387 */ /* 0x0005e20000100c00 */
[----:B------:R-:W-:Y:S01]  /*1d00*/  IMAD.MOV.U32 R18, RZ, RZ, R16 ;  /* 0x000000ffff127224 */ /* 0x000fe200078e0010 */
[----:B------:R-:W-:Y:S01]  /*1d10*/  MOV R22, R20 ;  /* 0x0000001400167202 */ /* 0x000fe20000000f00 */
[----:B------:R-:W-:Y:S01]  /*1d20*/  IMAD.MOV.U32 R19, RZ, RZ, R17 ;  /* 0x000000ffff137224 */ /* 0x000fe200078e0011 */
[----:B------:R1:W-:Y:S01]  /*1d30*/  STL.128 [R1+0x60], R12 ;  /* 0x0000600c01007387 */ /* 0x0003e20000100c00 */
[----:B------:R-:W-:-:S03]  /*1d40*/  IMAD.MOV.U32 R23, RZ, RZ, R21 ;  /* 0x000000ffff177224 */ /* 0x000fc600078e0015 */
[----:B------:R-:W-:Y:S01]  /*1d50*/  STL.128 [R1+0xb0], R28 ;  /* 0x0000b01c01007387 */ /* 0x000fe20000100c00 */
[C---:B---3--:R-:W-:Y:S01]  /*1d60*/  FMUL R8, R38.reuse, R34 ;  /* 0x0000002226087220 */ /* 0x048fe20000400000 */
[C---:B------:R-:W-:Y:S01]  /*1d70*/  FMUL R9, R38.reuse, R35 ;  /* 0x0000002326097220 */ /* 0x040fe20000400000 */
[----:B------:R-:W-:Y:S01]  /*1d80*/  IMAD.MOV.U32 R34, RZ, RZ, R32 ;  /* 0x000000ffff227224 */ /* 0x000fe200078e0020 */
[----:B------:R-:W-:Y:S01]  /*1d90*/  MOV R35, R33 ;  /* 0x0000002100237202 */ /* 0x000fe20000000f00 */
[C---:B--2---:R-:W-:Y:S01]  /*1da0*/  FMUL R4, R38.reuse, R26 ;  /* 0x0000001a26047220 */ /* 0x044fe20000400000 */
[----:B------:R-:W-:Y:S01]  /*1db0*/  FMUL R5, R38, R27 ;  /* 0x0000001b26057220 */ /* 0x000fe20000400000 */
[----:B------:R-:W-:Y:S01]  /*1dc0*/  IMAD.MOV.U32 R26, RZ, RZ, R24 ;  /* 0x000000ffff1a7224 */ /* 0x000fe200078e0018 */
[----:B------:R-:W-:Y:S01]  /*1dd0*/  MOV R27, R25 ;  /* 0x00000019001b7202 */ /* 0x000fe20000000f00 */
[----:B------:R-:W-:Y:S01]  /*1de0*/  IMAD.MOV.U32 R6, RZ, RZ, R4 ;  /* 0x000000ffff067224 */ /* 0x000fe200078e0004 */
[----:B------:R-:W-:Y:S01]  /*1df0*/  STL.128 [R1+0xc0], R32 ;  /* 0x0000c02001007387 */ /* 0x000fe20000100c00 */
[----:B------:R-:W-:-:S02]  /*1e00*/  IMAD.MOV.U32 R7, RZ, RZ, R5 ;  /* 0x000000ffff077224 */ /* 0x000fc400078e0005 */
[C---:B-1----:R-:W-:Y:S01]  /*1e10*/  FMUL R12, R38.reuse, R36 ;  /* 0x00000024260c7220 */ /* 0x042fe20000400000 */
[C---:B------:R-:W-:Y:S01]  /*1e20*/  FMUL R13, R38.reuse, R37 ;  /* 0x00000025260d7220 */ /* 0x040fe20000400000 */
[----:B------:R-:W-:Y:S01]  /*1e30*/  STL.128 [R1+0x90], R24 ;  /* 0x0000901801007387 */ /* 0x000fe20000100c00 */
[----:B------:R-:W-:Y:S02]  /*1e40*/  IMAD.MOV.U32 R10, RZ, RZ, R8 ;  /* 0x000000ffff0a7224 */ /* 0x000fe400078e0008 */
[----:B------:R-:W-:Y:S01]  /*1e50*/  IMAD.MOV.U32 R11, RZ, RZ, R9 ;  /* 0x000000ffff0b7224 */ /* 0x000fe200078e0009 */
[----:B------:R4:W-:Y:S01]  /*1e60*/  STL.128 [R1+0xa0], R4 ;  /* 0x0000a00401007387 */ /* 0x0009e20000100c00 */
[----:B------:R-:W-:Y:S01]  /*1e70*/  IMAD.MOV.U32 R14, RZ, RZ, R12 ;  /* 0x000000ffff0e7224 */ /* 0x000fe200078e000c */
[----:B------:R-:W-:Y:S02]  /*1e80*/  MOV R15, R13 ;  /* 0x0000000d000f7202 */ /* 0x000fe40000000f00 */
[----:B------:R1:W-:Y:S04]  /*1e90*/  STL.128 [R1+0x70], R16 ;  /* 0x0000701001007387 */ /* 0x0003e80000100c00 */
[----:B------:R1:W-:Y:S04]  /*1ea0*/  STL.128 [R1+0x80], R20 ;  /* 0x0000801401007387 */ /* 0x0003e80000100c00 */
[----:B------:R1:W-:Y:S01]  /*1eb0*/  STL.128 [R1+0xd0], R8 ;  /* 0x0000d00801007387 */ /* 0x0003e20000100c00 */
[C---:B----4-:R-:W-:Y:S01]  /*1ec0*/  FMUL R4, R38.reuse, R2 ;  /* 0x0000000226047220 */ /* 0x050fe20000400000 */
[----:B------:R-:W-:Y:S01]  /*1ed0*/  FMUL R5, R38, R3 ;  /* 0x0000000326057220 */ /* 0x000fe20000400000 */
[----:B------:R-:W-:Y:S01]  /*1ee0*/  SHF.L.U32 R2, R0, 0x1f, RZ ;  /* 0x0000001f00027819 */ /* 0x000fe200000006ff */
[----:B------:R-:W-:Y:S01]  /*1ef0*/  WARPGROUP.ARRIVE ;  /* 0x00000000000079c5 */ /* 0x000fe20000000000 */
[----:B------:R1:W-:Y:S01]  /*1f00*/  STL.128 [R1+0xf0], R12 ;  /* 0x0000f00c01007387 */ /* 0x0003e20000100c00 */
[----:B------:R-:W-:Y:S01]  /*1f10*/  MOV R6, R4 ;  /* 0x0000000400067202 */ /* 0x000fe20000000f00 */
[----:B------:R-:W-:-:S03]  /*1f20*/  IMAD.MOV.U32 R7, RZ, RZ, R5 ;  /* 0x000000ffff077224 */ /* 0x000fc600078e0005 */
[----:B------:R-:W-:Y:S02]  /*1f30*/  HGMMA.64x128x16.F32 R24, gdesc[UR16], RZ, !UPT, gsb0 ;  /* 0x01e00000101879f0 */ /* 0x000fe4000c0008ff */
[----:B------:R1:W-:Y:S01]  /*1f40*/  STL.128 [R1+0xe0], R4 ;  /* 0x0000e00401007387 */ /* 0x0003e20000100c00 */
[----:B------:R-:W-:Y:S02]  /*1f50*/  WARPGROUP.DEPBAR.LE gsb0, 0x0 ;  /* 0x00008000000079c5 */ /* 0x000fe40000010000 */
[----:B------:R-:W2:Y:S02]  /*1f60*/  SYNCS.PHASECHK.TRANS64.TRYWAIT P1, [UR14], R2 ;  /* 0x00000002ff0075a7 */ /* 0x000ea4000802014e */
[----:B-12---:R-:W-:Y:S05]  /*1f70*/  @!P1 BRA `(.L_x_23) ;  /* 0x0000007400a09947 */ /* 0x006fea0003800000 */
.L_x_127:
[----:B------:R-:W2:Y:S04]  /*1f80*/  LDL.128 R184, [R1] ;  /* 0x0000000001b87983 */ /* 0x000ea80000100c00 */
[----:B------:R-:W3:Y:S04]  /*1f90*/  LDL.128 R4, [R1+0x10] ;  /* 0x0000100001047983 */ /* 0x000ee80000100c00 */
[----:B------:R-:W4:Y:S04]  /*1fa0*/  LDL.128 R168, [R1+0x20] ;  /* 0x0000200001a87983 */ /* 0x000f280000100c00 */
[----:B------:R-:W5:Y:S04]  /*1fb0*/  LDL.128 R176, [R1+0x30] ;  /* 0x0000300001b07983 */ /* 0x000f680000100c00 */
[----:B------:R-:W5:Y:S04]  /*1fc0*/  LDL.128 R172, [R1+0x40] ;  /* 0x0000400001ac7983 */ /* 0x000f680000100c00 */
[----:B------:R-:W5:Y:S04]  /*1fd0*/  LDL.128 R12, [R1+0x50] ;  /* 0x00005000010c7983 */ /* 0x000f680000100c00 */
[----:B------:R-:W5:Y:S04]  /*1fe0*/  LDL.128 R20, [R1+0x60] ;  /* 0x0000600001147983 */ /* 0x000f680000100c00 */
[----:B------:R-:W5:Y:S01]  /*1ff0*/  LDL.128 R8, [R1+0x70] ;  /* 0x0000700001087983 */ /* 0x000f620000100c00 */
[----:B-1----:R-:W-:-:S03]  /*2000*/  VIADD R2, R193, 0x8 ;  /* 0x00000008c1027836 */ /* 0x002fc60000000000 */
[----:B------:R-:W5:Y:S01]  /*2010*/  LDL.128 R16, [R1+0x80] ;  /* 0x0000800001107983 */ /* 0x000f620000100c00 */
[----:B------:R-:W-:Y:S02]  /*2020*/  ISETP.GE.AND P2, PT, R193, UR10, PT ;  /* 0x0000000ac1007c0c */ /* 0x000fe4000bf46270 */
[----:B------:R-:W-:Y:S01]  /*2030*/  ISETP.GE.AND P1, PT, R2, UR10, PT ;  /* 0x0000000a02007c0c */ /* 0x000fe2000bf26270 */
[----:B------:R-:W5:Y:S01]  /*2040*/  LDL.128 R188, [R1+0xa0] ;  /* 0x0000a00001bc7983 */ /* 0x000f620000100c00 */
[----:B------:R-:W-:Y:S02]  /*2050*/  FSEL R206, R89, -INF , !P2 ;  /* 0xff80000059ce7808 */ /* 0x000fe40005000000 */
[----:B------:R-:W-:Y:S02]  /*2060*/  FSEL R3, R90, -INF , !P1 ;  /* 0xff8000005a037808 */ /* 0x000fe40004800000 */
[----:B------:R-:W-:Y:S02]  /*2070*/  FSEL R180, R91, -INF , !P1 ;  /* 0xff8000005bb47808 */ /* 0x000fe40004800000 */
[----:B------:R-:W-:-:S02]  /*2080*/  FSEL R201, R128, -INF , !P2 ;  /* 0xff80000080c97808 */ /* 0x000fc40005000000 */
[----:B------:R-:W-:Y:S02]  /*2090*/  FSEL R128, R129, -INF , !P2 ;  /* 0xff80000081807808 */ /* 0x000fe40005000000 */
[----:B------:R-:W-:Y:S02]  /*20a0*/  FSEL R129, R132, -INF , !P2 ;  /* 0xff80000084817808 */ /* 0x000fe40005000000 */
        /* <DEDUP_REMOVED lines=44> */
[----:B------:R-:W-:Y:S01]  /*2370*/  FSEL R102, R145, -INF , !P2 ;  /* 0xff80000091667808 */ /* 0x000fe20005000000 */
[----:B------:R-:W-:Y:S01]  /*2380*/  ULOP3.LUT UR22, UR37, 0x1, URZ, 0xc, !UPT ;  /* 0x0000000125167892 */ /* 0x000fe2000f8e0c3f */
[----:B------:R-:W-:Y:S01]  /*2390*/  FSEL R101, R148, -INF , !P2 ;  /* 0xff80000094657808 */ /* 0x000fe20005000000 */
[----:B------:R-:W-:Y:S01]  /*23a0*/  USHF.L.U32 UR14, UR36, 0x1, URZ ;  /* 0x00000001240e7899 */ /* 0x000fe2000800063f */
[----:B------:R-:W5:Y:S03]  /*23b0*/  LDL.128 R124, [R1+0xf0] ;  /* 0x0000f000017c7983 */ /* 0x000f660000100c00 */
[----:B------:R-:W-:-:S04]  /*23c0*/  ULOP3.LUT UR14, UR14, 0xfffffffe, UR22, 0xe2, !UPT ;  /* 0xfffffffe0e0e7892 */ /* 0x000fc8000f8ee216 */
[----:B------:R-:W-:Y:S02]  /*23d0*/  ULEA UR16, UR14, UR21, 0x3 ;  /* 0x000000150e107291 */ /* 0x000fe4000f8e183f */
[----:B------:R-:W-:Y:S01]  /*23e0*/  ULEA UR17, UR20, UR24, 0x8 ;  /* 0x0000001814117291 */ /* 0x000fe2000f8e403f */
[----:B--2---:R-:W-:Y:S01]  /*23f0*/  FFMA R182, R3, UR11, -R186 ;  /* 0x0000000b03b67c23 */ /* 0x004fe200080008ba */
[----:B------:R-:W-:Y:S01]  /*2400*/  FSEL R3, R88, -INF , !P2 ;  /* 0xff80000058037808 */ /* 0x000fe20005000000 */
[----:B------:R-:W-:Y:S01]  /*2410*/  FFMA R180, R180, UR11, -R187 ;  /* 0x0000000bb4b47c23 */ /* 0x000fe200080008bb */
[----:B------:R-:W-:Y:S01]  /*2420*/  FFMA R206, R206, UR11, -R185 ;  /* 0x0000000bcece7c23 */ /* 0x000fe200080008b9 */
[----:B---3--:R-:W-:Y:S01]  /*2430*/  FFMA R181, R181, UR11, -R4 ;  /* 0x0000000bb5b57c23 */ /* 0x008fe20008000804 */
[----:B------:R-:W-:Y:S01]  /*2440*/  FFMA R205, R2, UR11, -R5 ;  /* 0x0000000b02cd7c23 */ /* 0x000fe20008000805 */
[----:B------:R-:W-:Y:S02]  /*2450*/  FFMA R214, R3, UR11, -R184 ;  /* 0x0000000b03d67c23 */ /* 0x000fe400080008b8 */
[----:B------:R-:W2:Y:S01]  /*2460*/  LDL.128 R184, [R1+0x90] ;  /* 0x0000900001b87983 */ /* 0x000ea20000100c00 */
[----:B------:R-:W-:-:S02]  /*2470*/  FSEL R3, R112, -INF , !P2 ;  /* 0xff80000070037808 */ /* 0x000fc40005000000 */
[----:B------:R-:W-:Y:S02]  /*2480*/  FSETP.GEU.AND P3, PT, R214, -126, PT ;  /* 0xc2fc0000d600780b */ /* 0x000fe40003f6e000 */
[----:B------:R-:W-:Y:S02]  /*2490*/  FSEL R88, R113, -INF , !P2 ;  /* 0xff80000071587808 */ /* 0x000fe40005000000 */
[----:B------:R-:W-:Y:S02]  /*24a0*/  FSEL R2, R109, -INF , !P2 ;  /* 0xff8000006d027808 */ /* 0x000fe40005000000 */
[----:B------:R-:W-:Y:S02]  /*24b0*/  FSEL R113, R98, -INF , !P1 ;  /* 0xff80000062717808 */ /* 0x000fe40004800000 */
[----:B------:R-:W-:Y:S02]  /*24c0*/  FSEL R112, R99, -INF , !P1 ;  /* 0xff80000063707808 */ /* 0x000fe40004800000 */
[----:B------:R-:W-:-:S02]  /*24d0*/  FSEL R109, R94, -INF , !P1 ;  /* 0xff8000005e6d7808 */ /* 0x000fc40004800000 */
[----:B------:R-:W-:Y:S02]  /*24e0*/  FSEL R99, R114, -INF , !P1 ;  /* 0xff80000072637808 */ /* 0x000fe40004800000 */
[----:B------:R-:W-:Y:S02]  /*24f0*/  FSEL R98, R115, -INF , !P1 ;  /* 0xff80000073627808 */ /* 0x000fe40004800000 */
[----:B------:R-:W-:Y:S01]  /*2500*/  FSETP.GEU.AND P1, PT, R181, -126, PT ;  /* 0xc2fc0000b500780b */ /* 0x000fe20003f2e000 */
[----:B------:R-:W-:Y:S01]  /*2510*/  @!P3 FMUL R214, R214, 0.5 ;  /* 0x3f000000d6d6b820 */ /* 0x000fe20000400000 */
[----:B------:R-:W-:Y:S01]  /*2520*/  FSEL R4, R105, -INF , !P2 ;  /* 0xff80000069047808 */ /* 0x000fe20005000000 */
[----:B------:R-:W-:Y:S01]  /*2530*/  FFMA R6, R109, UR11, -R6 ;  /* 0x0000000b6d067c23 */ /* 0x000fe20008000806 */
[----:B----4-:R-:W-:Y:S01]  /*2540*/  FFMA R122, R113, UR11, -R170 ;  /* 0x0000000b717a7c23 */ /* 0x010fe200080008aa */
[----:B------:R-:W1:Y:S01]  /*2550*/  MUFU.EX2 R94, R214 ;  /* 0x000000d6005e7308 */ /* 0x000e620000000800 */
[----:B------:R-:W3:Y:S01]  /*2560*/  LDL.128 R104, [R1+0xb0] ;  /* 0x0000b00001687983 */ /* 0x000ee20000100c00 */
[----:B------:R-:W-:-:S02]  /*2570*/  FSETP.GEU.AND P5, PT, R182, -126, PT ;  /* 0xc2fc0000b600780b */ /* 0x000fc40003fae000 */
[----:B------:R-:W-:Y:S01]  /*2580*/  FSETP.GEU.AND P4, PT, R206, -126, PT ;  /* 0xc2fc0000ce00780b */ /* 0x000fe20003f8e000 */
[----:B------:R-:W-:Y:S01]  /*2590*/  FFMA R7, R108, UR11, -R7 ;  /* 0x0000000b6c077c23 */ /* 0x000fe20008000807 */
[----:B------:R-:W-:Y:S01]  /*25a0*/  FSETP.GEU.AND P6, PT, R180, -126, PT ;  /* 0xc2fc0000b400780b */ /* 0x000fe20003fce000 */
[----:B------:R-:W4:Y:S01]  /*25b0*/  LDL.128 R108, [R1+0xc0] ;  /* 0x0000c000016c7983 */ /* 0x000f220000100c00 */
[----:B------:R-:W-:Y:S01]  /*25c0*/  @!P1 FMUL R181, R181, 0.5 ;  /* 0x3f000000b5b59820 */ /* 0x000fe20000400000 */
[----:B-----5:R-:W-:Y:S01]  /*25d0*/  FFMA R176, R203, UR11, -R176 ;  /* 0x0000000bcbb07c23 */ /* 0x020fe200080008b0 */
[----:B------:R-:W-:-:S04]  /*25e0*/  FSEL R5, R120, -INF , !P2 ;  /* 0xff80000078057808 */ /* 0x000fc80005000000 */
[----:B------:R-:W5:Y:S01]  /*25f0*/  MUFU.EX2 R181, R181 ;  /* 0x000000b500b57308 */ /* 0x000f620000000800 */
[----:B-1----:R-:W-:Y:S01]  /*2600*/  @!P3 FMUL R94, R94, R94 ;  /* 0x0000005e5e5eb220 */ /* 0x002fe20000400000 */
[----:B------:R-:W-:Y:S01]  /*2610*/  FSETP.GEU.AND P3, PT, R6, -126, PT ;  /* 0xc2fc00000600780b */ /* 0x000fe20003f6e000 */
[----:B-----5:R-:W-:Y:S01]  /*2620*/  @!P1 FMUL R181, R181, R181 ;  /* 0x000000b5b5b59220 */ /* 0x020fe20000400000 */
[----:B------:R-:W-:-:S11]  /*2630*/  FSETP.GEU.AND P1, PT, R122, -126, PT ;  /* 0xc2fc00007a00780b */ /* 0x000fd60003f2e000 */
[----:B------:R-:W-:-:S06]  /*2640*/  @!P3 FMUL R6, R6, 0.5 ;  /* 0x3f0000000606b820 */ /* 0x000fcc0000400000 */
[----:B------:R-:W1:Y:S01]  /*2650*/  MUFU.EX2 R6, R6 ;  /* 0x0000000600067308 */ /* 0x000e620000000800 */
[----:B------:R-:W-:Y:S01]  /*2660*/  @!P5 FMUL R182, R182, 0.5 ;  /* 0x3f000000b6b6d820 */ /* 0x000fe20000400000 */
[----:B------:R-:W-:Y:S01]  /*2670*/  @!P4 FMUL R206, R206, 0.5 ;  /* 0x3f000000cecec820 */ /* 0x000fe20000400000 */
[----:B------:R-:W-:-:S05]  /*2680*/  @!P1 FMUL R122, R122, 0.5 ;  /* 0x3f0000007a7a9820 */ /* 0x000fca0000400000 */
[----:B------:R-:W-:Y:S08]  /*2690*/  MUFU.EX2 R139, R206 ;  /* 0x000000ce008b7308 */ /* 0x000ff00000000800 */
[----:B------:R-:W5:Y:S01]  /*26a0*/  MUFU.EX2 R122, R122 ;  /* 0x0000007a007a7308 */ /* 0x000f620000000800 */
[----:B-1----:R-:W-:Y:S01]  /*26b0*/  @!P3 FMUL R6, R6, R6 ;  /* 0x000000060606b220 */ /* 0x002fe20000400000 */
[----:B------:R-:W-:-:S06]  /*26c0*/  FSETP.GEU.AND P3, PT, R176, -126, PT ;  /* 0xc2fc0000b000780b */ /* 0x000fcc0003f6e000 */
[----:B------:R-:W1:Y:S01]  /*26d0*/  MUFU.EX2 R182, R182 ;  /* 0x000000b600b67308 */ /* 0x000e620000000800 */
[----:B------:R-:W-:Y:S01]  /*26e0*/  @!P6 FMUL R180, R180, 0.5 ;  /* 0x3f000000b4b4e820 */ /* 0x000fe20000400000 */
[----:B------:R-:W-:Y:S01]  /*26f0*/  FFMA R172, R93, UR11, -R172 ;  /* 0x0000000b5dac7c23 */ /* 0x000fe200080008ac */
[----:B------:R-:W-:Y:S01]  /*2700*/  FSEL R120, R149, -INF , !P2 ;  /* 0xff80000095787808 */ /* 0x000fe20005000000 */
[----:B------:R-:W-:Y:S01]  /*2710*/  FFMA R150, R207, UR11, -R168 ;  /* 0x0000000bcf967c23 */ /* 0x000fe200080008a8 */
[----:B------:R-:W-:-:S03]  /*2720*/  FSETP.GEU.AND P2, PT, R205, -126, PT ;  /* 0xc2fc0000cd00780b */ /* 0x000fc60003f4e000 */
[----:B------:R-:W1:Y:S01]  /*2730*/  MUFU.EX2 R103, R180 ;  /* 0x000000b400677308 */ /* 0x000e620000000800 */
[----:B-----5:R-:W-:Y:S01]  /*2740*/  @!P1 FMUL R122, R122, R122 ;  /* 0x0000007a7a7a9220 */ /* 0x020fe20000400000 */
[----:B------:R-:W-:Y:S01]  /*2750*/  FSETP.GEU.AND P1, PT, R172, -126, PT ;  /* 0xc2fc0000ac00780b */ /* 0x000fe20003f2e000 */
[----:B------:R-:W-:Y:S01]  /*2760*/  @!P4 FMUL R139, R139, R139 ;  /* 0x0000008b8b8bc220 */ /* 0x000fe20000400000 */
[----:B------:R-:W-:Y:S01]  /*2770*/  @!P3 FMUL R176, R176, 0.5 ;  /* 0x3f000000b0b0b820 */ /* 0x000fe20000400000 */
[----:B------:R-:W-:Y:S01]  /*2780*/  FSETP.GEU.AND P4, PT, R7, -126, PT ;  /* 0xc2fc00000700780b */ /* 0x000fe20003f8e000 */
[----:B-1----:R-:W-:Y:S01]  /*2790*/  @!P5 FMUL R182, R182, R182 ;  /* 0x000000b6b6b6d220 */ /* 0x002fe20000400000 */
[----:B------:R-:W-:-:S03]  /*27a0*/  FSETP.GEU.AND P5, PT, R150, -126, PT ;  /* 0xc2fc00009600780b */ /* 0x000fc60003fae000 */
[----:B------:R-:W1:Y:S01]  /*27b0*/  MUFU.EX2 R176, R176 ;  /* 0x000000b000b07308 */ /* 0x000e620000000800 */
[----:B------:R-:W-:Y:S01]  /*27c0*/  @!P2 FMUL R205, R205, 0.5 ;  /* 0x3f000000cdcda820 */ /* 0x000fe20000400000 */
[----:B------:R-:W-:Y:S01]  /*27d0*/  FFMA R121, R204, UR11, -R169 ;  /* 0x0000000bcc797c23 */ /* 0x000fe200080008a9 */
[----:B------:R-:W-:Y:S02]  /*27e0*/  FFMA R123, R112, UR11, -R171 ;  /* 0x0000000b707b7c23 */ /* 0x000fe400080008ab */
[----:B------:R-:W-:Y:S01]  /*27f0*/  @!P1 FMUL R172, R172, 0.5 ;  /* 0x3f000000acac9820 */ /* 0x000fe20000400000 */
[----:B------:R-:W5:Y:S01]  /*2800*/  LDL.128 R112, [R1+0xd0] ;  /* 0x0000d00001707983 */ /* 0x000f620000100c00 */
[----:B------:R-:W-:Y:S01]  /*2810*/  @!P6 FMUL R103, R103, R103 ;  /* 0x000000676767e220 */ /* 0x000fe20000400000 */
[----:B------:R-:W-:Y:S01]  /*2820*/  @!P4 FMUL R7, R7, 0.5 ;  /* 0x3f0000000707c820 */ /* 0x000fe20000400000 */
[----:B------:R-:W1:Y:S01]  /*2830*/  MUFU.EX2 R148, R205 ;  /* 0x000000cd00947308 */ /* 0x000e620000000800 */
[----:B------:R-:W-:Y:S01]  /*2840*/  FSETP.GEU.AND P6, PT, R121, -126, PT ;  /* 0xc2fc00007900780b */ /* 0x000fe20003fce000 */
[----:B------:R-:W-:Y:S01]  /*2850*/  @!P5 FMUL R150, R150, 0.5 ;  /* 0x3f0000009696d820 */ /* 0x000fe20000400000 */
[----:B------:R-:W-:-:S05]  /*2860*/  FFMA R97, R97, UR11, -R174 ;  /* 0x0000000b61617c23 */ /* 0x000fca00080008ae */
[----:B------:R-:W1:Y:S02]  /*2870*/  MUFU.EX2 R172, R172 ;  /* 0x000000ac00ac7308 */ /* 0x000e640000000800 */
[----:B-1----:R-:W-:Y:S01]  /*2880*/  @!P3 FMUL R176, R176, R176 ;  /* 0x000000b0b0b0b220 */ /* 0x002fe20000400000 */
[----:B------:R-:W-:-:S05]  /*2890*/  FSETP.GEU.AND P3, PT, R97, -126, PT ;  /* 0xc2fc00006100780b */ /* 0x000fca0003f6e000 */
[----:B------:R-:W1:Y:S08]  /*28a0*/  MUFU.EX2 R7, R7 ;  /* 0x0000000700077308 */ /* 0x000e700000000800 */
[----:B------:R-:W1:Y:S01]  /*28b0*/  MUFU.EX2 R150, R150 ;  /* 0x0000009600967308 */ /* 0x000e620000000800 */
[----:B------:R-:W-:Y:S01]  /*28c0*/  @!P6 FMUL R121, R121, 0.5 ;  /* 0x3f0000007979e820 */ /* 0x000fe20000400000 */
[----:B------:R-:W-:Y:S01]  /*28d0*/  @!P2 FMUL R148, R148, R148 ;  /* 0x000000949494a220 */ /* 0x000fe20000400000 */
[----:B------:R-:W-:Y:S01]  /*28e0*/  FSETP.GEU.AND P2, PT, R123, -126, PT ;  /* 0xc2fc00007b00780b */ /* 0x000fe20003f4e000 */
[----:B------:R-:W-:Y:S01]  /*28f0*/  FFMA R14, R95, UR11, -R14 ;  /* 0x0000000b5f0e7c23 */ /* 0x000fe2000800080e */
[----:B------:R-:W-:Y:S01]  /*2900*/  FFMA R178, R117, UR11, -R178 ;  /* 0x0000000b75b27c23 */ /* 0x000fe200080008b2 */
[----:B------:R-:W-:-:S02]  /*2910*/  FFMA R179, R116, UR11, -R179 ;  /* 0x0000000b74b37c23 */ /* 0x000fc400080008b3 */
[----:B------:R-:W5:Y:S01]  /*2920*/  LDL.128 R116, [R1+0xe0] ;  /* 0x0000e00001747983 */ /* 0x000f620000100c00 */
[----:B------:R-:W1:Y:S01]  /*2930*/  MUFU.EX2 R121, R121 ;  /* 0x0000007900797308 */ /* 0x000e620000000800 */
[----:B------:R-:W-:Y:S01]  /*2940*/  @!P1 FMUL R172, R172, R172 ;  /* 0x000000acacac9220 */ /* 0x000fe20000400000 */
[----:B------:R-:W-:Y:S01]  /*2950*/  FSETP.GEU.AND P1, PT, R14, -126, PT ;  /* 0xc2fc00000e00780b */ /* 0x000fe20003f2e000 */
[----:B-1----:R-:W-:Y:S01]  /*2960*/  @!P4 FMUL R7, R7, R7 ;  /* 0x000000070707c220 */ /* 0x002fe20000400000 */
[----:B------:R-:W-:Y:S01]  /*2970*/  @!P3 FMUL R97, R97, 0.5 ;  /* 0x3f0000006161b820 */ /* 0x000fe20000400000 */
[----:B------:R-:W-:Y:S01]  /*2980*/  FFMA R89, R89, UR11, -R12 ;  /* 0x0000000b59597c23 */ /* 0x000fe2000800080c */
[----:B------:R-:W-:Y:S01]  /*2990*/  FFMA R15, R96, UR11, -R15 ;  /* 0x0000000b600f7c23 */ /* 0x000fe2000800080f */
[----:B------:R-:W-:Y:S01]  /*29a0*/  @!P5 FMUL R150, R150, R150 ;  /* 0x000000969696d220 */ /* 0x000fe20000400000 */
[----:B------:R-:W-:Y:S01]  /*29b0*/  FSETP.GEU.AND P5, PT, R178, -126, PT ;  /* 0xc2fc0000b200780b */ /* 0x000fe20003fae000 */
[----:B------:R1:W-:Y:S01]  /*29c0*/  MUFU.EX2 R12, R97 ;  /* 0x00000061000c7308 */ /* 0x0003e20000000800 */
[----:B------:R-:W-:Y:S01]  /*29d0*/  FFMA R22, R99, UR11, -R22 ;  /* 0x0000000b63167c23 */ /* 0x000fe20008000816 */
[----:B------:R-:W-:Y:S01]  /*29e0*/  FFMA R23, R98, UR11, -R23 ;  /* 0x0000000b62177c23 */ /* 0x000fe20008000817 */
[----:B------:R-:W-:Y:S01]  /*29f0*/  F2FP.F16.F32.PACK_AB R96, R139, R94 ;  /* 0x0000005e8b60723e */ /* 0x000fe200000000ff */
[----:B------:R-:W-:Y:S01]  /*2a00*/  @!P2 FMUL R123, R123, 0.5 ;  /* 0x3f0000007b7ba820 */ /* 0x000fe20000400000 */
[----:B------:R-:W-:Y:S01]  /*2a10*/  F2FP.F16.F32.PACK_AB R98, R148, R181 ;  /* 0x000000b59462723e */ /* 0x000fe200000000ff */
[----:B------:R-:W-:Y:S01]  /*2a20*/  FFMA R177, R202, UR11, -R177 ;  /* 0x0000000bcab17c23 */ /* 0x000fe200080008b1 */
[----:B------:R-:W-:Y:S01]  /*2a30*/  F2FP.F16.F32.PACK_AB R99, R7, R6 ;  /* 0x000000060763723e */ /* 0x000fe200000000ff */
[----:B------:R-:W-:Y:S01]  /*2a40*/  SYNCS.ARRIVE.TRANS64.A1T0 RZ, [UR16], RZ ;  /* 0x000000ffffff79a7 */ /* 0x000fe20008100010 */
[----:B-1----:R-:W-:Y:S01]  /*2a50*/  F2FP.F16.F32.PACK_AB R97, R103, R182 ;  /* 0x000000b66761723e */ /* 0x002fe200000000ff */
[----:B------:R-:W-:-:S03]  /*2a60*/  @!P1 FMUL R14, R14, 0.5 ;  /* 0x3f0000000e0e9820 */ /* 0x000fc60000400000 */
[----:B------:R-:W-:Y:S01]  /*2a70*/  WARPGROUP.ARRIVE ;  /* 0x00000000000079c5 */ /* 0x000fe20000000000 */
[----:B------:R-:W-:Y:S01]  /*2a80*/  FSETP.GEU.AND P4, PT, R177, -126, PT ;  /* 0xc2fc0000b100780b */ /* 0x000fe20003f8e000 */
[----:B------:R-:W1:Y:S01]  /*2a90*/  MUFU.EX2 R123, R123 ;  /* 0x0000007b007b7308 */ /* 0x000e620000000800 */
[----:B------:R-:W-:Y:S01]  /*2aa0*/  UMOV UR14, UR17 ;  /* 0x00000011000e7c82 */ /* 0x000fe20008000000 */
[----:B------:R-:W-:Y:S01]  /*2ab0*/  UMOV UR15, 0xc0000010 ;  /* 0xc0000010000f7882 */ /* 0x000fe20000000000 */
[----:B------:R-:W-:Y:S01]  /*2ac0*/  @!P6 FMUL R121, R121, R121 ;  /* 0x000000797979e220 */ /* 0x000fe20000400000 */
[----:B------:R-:W-:Y:S01]  /*2ad0*/  @!P5 FMUL R178, R178, 0.5 ;  /* 0x3f000000b2b2d820 */ /* 0x000fe20000400000 */
[----:B------:R-:W-:Y:S01]  /*2ae0*/  FSETP.GEU.AND P6, PT, R179, -126, PT ;  /* 0xc2fc0000b300780b */ /* 0x000fe20003fce000 */
[----:B------:R-:W-:Y:S02]  /*2af0*/  HGMMA.64x16x16.F32 R152, R96, gdesc[UR12].tnspB, R152, gsb0 ;  /* 0x4020000c60987df0 */ /* 0x000fe40008000898 */
[----:B------:R-:W1:Y:S08]  /*2b00*/  MUFU.EX2 R93, R178 ;  /* 0x000000b2005d7308 */ /* 0x000e700000000800 */
[----:B------:R-:W1:Y:S01]  /*2b10*/  MUFU.EX2 R14, R14 ;  /* 0x0000000e000e7308 */ /* 0x000e620000000800 */
[----:B------:R-:W-:Y:S01]  /*2b20*/  @!P4 FMUL R177, R177, 0.5 ;  /* 0x3f000000b1b1c820 */ /* 0x000fe20000400000 */
[----:B------:R-:W-:Y:S01]  /*2b30*/  FFMA R173, R4, UR11, -R173 ;  /* 0x0000000b04ad7c23 */ /* 0x000fe200080008ad */
[----:B------:R-:W-:Y:S01]  /*2b40*/  @!P6 FMUL R179, R179, 0.5 ;  /* 0x3f000000b3b3e820 */ /* 0x000fe20000400000 */
[----:B-1----:R-:W-:Y:S01]  /*2b50*/  @!P2 FMUL R123, R123, R123 ;  /* 0x0000007b7b7ba220 */ /* 0x002fe20000400000 */
[----:B------:R-:W-:-:S02]  /*2b60*/  FFMA R91, R91, UR11, -R8 ;  /* 0x0000000b5b5b7c23 */ /* 0x000fc40008000808 */
[----:B------:R-:W-:Y:S01]  /*2b70*/  FSETP.GEU.AND P2, PT, R173, -126, PT ;  /* 0xc2fc0000ad00780b */ /* 0x000fe20003f4e000 */
[----:B------:R-:W1:Y:S01]  /*2b80*/  MUFU.EX2 R177, R177 ;  /* 0x000000b100b17308 */ /* 0x000e620000000800 */
[----:B------:R-:W-:Y:S01]  /*2b90*/  @!P5 FMUL R93, R93, R93 ;  /* 0x0000005d5d5dd220 */ /* 0x000fe20000400000 */
[----:B------:R-:W-:-:S06]  /*2ba0*/  FSETP.GEU.AND P5, PT, R89, -126, PT ;  /* 0xc2fc00005900780b */ /* 0x000fcc0003fae000 */
[----:B------:R-:W1:Y:S01]  /*2bb0*/  MUFU.EX2 R4, R179 ;  /* 0x000000b300047308 */ /* 0x000e620000000800 */
[----:B------:R-:W-:Y:S01]  /*2bc0*/  @!P1 FMUL R14, R14, R14 ;  /* 0x0000000e0e0e9220 */ /* 0x000fe20000400000 */
[----:B------:R-:W-:Y:S02]  /*2bd0*/  FSETP.GEU.AND P1, PT, R91, -126, PT ;  /* 0xc2fc00005b00780b */ /* 0x000fe40003f2e000 */
[----:B------:R-:W-:Y:S01]  /*2be0*/  @!P2 FMUL R173, R173, 0.5 ;  /* 0x3f000000adada820 */ /* 0x000fe20000400000 */
[----:B------:R-:W-:Y:S02]  /*2bf0*/  FFMA R100, R100, UR11, -R175 ;  /* 0x0000000b64647c23 */ /* 0x000fe400080008af */
[----:B------:R-:W-:Y:S01]  /*2c00*/  @!P5 FMUL R89, R89, 0.5 ;  /* 0x3f0000005959d820 */ /* 0x000fe20000400000 */
[----:B-1----:R-:W-:Y:S02]  /*2c10*/  @!P4 FMUL R177, R177, R177 ;  /* 0x000000b1b1b1c220 */ /* 0x002fe40000400000 */
[----:B------:R-:W1:Y:S01]  /*2c20*/  MUFU.EX2 R173, R173 ;  /* 0x000000ad00ad7308 */ /* 0x000e620000000800 */
[----:B------:R-:W-:Y:S01]  /*2c30*/  FSETP.GEU.AND P4, PT, R100, -126, PT ;  /* 0xc2fc00006400780b */ /* 0x000fe20003f8e000 */
[----:B------:R-:W-:-:S03]  /*2c40*/  FFMA R210, R210, UR11, -R11 ;  /* 0x0000000bd2d27c23 */ /* 0x000fc6000800080b */
[----:B------:R-:W-:Y:S01]  /*2c50*/  @!P1 FMUL R91, R91, 0.5 ;  /* 0x3f0000005b5b9820 */ /* 0x000fe20000400000 */
[----:B------:R-:W-:Y:S02]  /*2c60*/  @!P6 FMUL R4, R4, R4 ;  /* 0x000000040404e220 */ /* 0x000fe40000400000 */
[----:B------:R1:W-:Y:S01]  /*2c70*/  MUFU.EX2 R95, R89 ;  /* 0x00000059005f7308 */ /* 0x0003e20000000800 */
[----:B------:R-:W-:Y:S01]  /*2c80*/  FFMA R21, R88, UR11, -R21 ;  /* 0x0000000b58157c23 */ /* 0x000fe20008000815 */
[----:B------:R-:W-:Y:S01]  /*2c90*/  FFMA R17, R90, UR11, -R17 ;  /* 0x0000000b5a117c23 */ /* 0x000fe20008000811 */
[----:B------:R-:W-:Y:S01]  /*2ca0*/  F2FP.F16.F32.PACK_AB R88, R121, R150 ;  /* 0x000000967958723e */ /* 0x000fe200000000ff */
[----:B------:R-:W-:Y:S01]  /*2cb0*/  UIADD3 UR14, UR17, 0x20, URZ ;  /* 0x00000020110e7890 */ /* 0x000fe2000fffe03f */
[----:B------:R-:W-:-:S03]  /*2cc0*/  F2FP.F16.F32.PACK_AB R90, R177, R176 ;  /* 0x000000b0b15a723e */ /* 0x000fc600000000ff */
[----:B------:R1:W-:Y:S02]  /*2cd0*/  MUFU.EX2 R11, R91 ;  /* 0x0000005b000b7308 */ /* 0x0003e40000000800 */
[----:B-1----:R-:W-:Y:S01]  /*2ce0*/  F2FP.F16.F32.PACK_AB R89, R123, R122 ;  /* 0x0000007a7b59723e */ /* 0x002fe200000000ff */
[----:B------:R-:W-:Y:S02]  /*2cf0*/  WARPGROUP.DEPBAR.LE gsb0, 0x0 ;  /* 0x00008000000079c5 */ /* 0x000fe40000010000 */
[----:B------:R-:W-:Y:S01]  /*2d00*/  F2FP.F16.F32.PACK_AB R91, R4, R93 ;  /* 0x0000005d045b723e */ /* 0x000fe200000000ff */
[----:B------:R-:W-:-:S03]  /*2d10*/  FFMA R2, R2, UR11, -R13 ;  /* 0x0000000b02027c23 */ /* 0x000fc6000800080d */
[----:B------:R-:W-:Y:S01]  /*2d20*/  WARPGROUP.ARRIVE ;  /* 0x00000000000079c5 */ /* 0x000fe20000000000 */
[----:B------:R-:W-:Y:S01]  /*2d30*/  UMOV UR15, 0xc0000010 ;  /* 0xc0000010000f7882 */ /* 0x000fe20000000000 */
[----:B------:R-:W-:Y:S01]  /*2d40*/  @!P4 FMUL R100, R100, 0.5 ;  /* 0x3f0000006464c820 */ /* 0x000fe20000400000 */
[----:B------:R-:W-:-:S03]  /*2d50*/  FSETP.GEU.AND P6, PT, R2, -126, PT ;  /* 0xc2fc00000200780b */ /* 0x000fc60003fce000 */
[----:B------:R-:W-:Y:S01]  /*2d60*/  HGMMA.64x16x16.F32 R152, R88, gdesc[UR12].tnspB, R152, gsb0 ;  /* 0x4020000c58987df0 */ /* 0x000fe20008000898 */
[----:B------:R-:W-:Y:S01]  /*2d70*/  @!P2 FMUL R173, R173, R173 ;  /* 0x000000adadada220 */ /* 0x000fe20000400000 */
[----:B------:R-:W1:Y:S01]  /*2d80*/  MUFU.EX2 R13, R100 ;  /* 0x00000064000d7308 */ /* 0x000e620000000800 */
[----:B------:R-:W-:Y:S01]  /*2d90*/  FSETP.GEU.AND P2, PT, R15, -126, PT ;  /* 0xc2fc00000f00780b */ /* 0x000fe20003f4e000 */
[----:B------:R-:W-:-:S06]  /*2da0*/  FFMA R20, R3, UR11, -R20 ;  /* 0x0000000b03147c23 */ /* 0x000fcc0008000814 */
[----:B------:R-:W-:Y:S01]  /*2db0*/  @!P6 FMUL R2, R2, 0.5 ;  /* 0x3f0000000202e820 */ /* 0x000fe20000400000 */
[----:B------:R-:W-:-:S05]  /*2dc0*/  @!P3 FMUL R12, R12, R12 ;  /* 0x0000000c0c0cb220 */ /* 0x000fca0000400000 */
[----:B------:R-:W-:Y:S01]  /*2dd0*/  @!P2 FMUL R15, R15, 0.5 ;  /* 0x3f0000000f0fa820 */ /* 0x000fe20000400000 */
[----:B------:R-:W2:Y:S01]  /*2de0*/  MUFU.EX2 R2, R2 ;  /* 0x0000000200027308 */ /* 0x000ea20000000800 */
[----:B------:R-:W-:Y:S01]  /*2df0*/  FSETP.GEU.AND P3, PT, R20, -126, PT ;  /* 0xc2fc00001400780b */ /* 0x000fe20003f6e000 */
[----:B-1----:R-:W-:Y:S01]  /*2e00*/  @!P4 FMUL R13, R13, R13 ;  /* 0x0000000d0d0dc220 */ /* 0x002fe20000400000 */
[----:B------:R-:W-:-:S05]  /*2e10*/  FSETP.GEU.AND P4, PT, R21, -126, PT ;  /* 0xc2fc00001500780b */ /* 0x000fca0003f8e000 */
[----:B------:R-:W1:Y:S01]  /*2e20*/  MUFU.EX2 R3, R15 ;  /* 0x0000000f00037308 */ /* 0x000e620000000800 */
[----:B------:R-:W-:Y:S01]  /*2e30*/  @!P5 FMUL R95, R95, R95 ;  /* 0x0000005f5f5fd220 */ /* 0x000fe20000400000 */
[----:B------:R-:W-:Y:S01]  /*2e40*/  FSETP.GEU.AND P5, PT, R22, -126, PT ;  /* 0xc2fc00001600780b */ /* 0x000fe20003fae000 */
[----:B------:R-:W-:-:S03]  /*2e50*/  FFMA R92, R92, UR11, -R9 ;  /* 0x0000000b5c5c7c23 */ /* 0x000fc60008000809 */
[----:B------:R-:W-:Y:S02]  /*2e60*/  @!P3 FMUL R20, R20, 0.5 ;  /* 0x3f0000001414b820 */ /* 0x000fe40000400000 */
[----:B------:R-:W-:Y:S01]  /*2e70*/  @!P4 FMUL R21, R21, 0.5 ;  /* 0x3f0000001515c820 */ /* 0x000fe20000400000 */
[----:B--2---:R-:W-:Y:S01]  /*2e80*/  @!P6 FMUL R2, R2, R2 ;  /* 0x000000020202e220 */ /* 0x004fe20000400000 */
[----:B------:R-:W-:Y:S01]  /*2e90*/  FSETP.GEU.AND P6, PT, R23, -126, PT ;  /* 0xc2fc00001700780b */ /* 0x000fe20003fce000 */
[----:B------:R-:W2:Y:S01]  /*2ea0*/  MUFU.EX2 R8, R20 ;  /* 0x0000001400087308 */ /* 0x000ea20000000800 */
[----:B-1----:R-:W-:-:S07]  /*2eb0*/  @!P2 FMUL R3, R3, R3 ;  /* 0x000000030303a220 */ /* 0x002fce0000400000 */
[----:B------:R-:W1:Y:S01]  /*2ec0*/  MUFU.EX2 R9, R21 ;  /* 0x0000001500097308 */ /* 0x000e620000000800 */
[----:B------:R-:W-:Y:S02]  /*2ed0*/  WARPGROUP.DEPBAR.LE gsb0, 0x0 ;  /* 0x00008000000079c5 */ /* 0x000fe40000010000 */
[----:B------:R-:W-:Y:S01]  /*2ee0*/  F2FP.F16.F32.PACK_AB R88, R173, R172 ;  /* 0x000000acad58723e */ /* 0x000fe200000000ff */
[----:B------:R-:W-:Y:S01]  /*2ef0*/  UIADD3 UR14, UR17, 0x40, URZ ;  /* 0x00000040110e7890 */ /* 0x000fe2000fffe03f */
[----:B------:R-:W-:Y:S02]  /*2f00*/  F2FP.F16.F32.PACK_AB R89, R13, R12 ;  /* 0x0000000c0d59723e */ /* 0x000fe400000000ff */
[----:B------:R-:W-:Y:S02]  /*2f10*/  F2FP.F16.F32.PACK_AB R90, R2, R95 ;  /* 0x0000005f025a723e */ /* 0x000fe400000000ff */
[----:B------:R-:W-:-:S04]  /*2f20*/  F2FP.F16.F32.PACK_AB R91, R3, R14 ;  /* 0x0000000e035b723e */ /* 0x000fc800000000ff */
[----:B------:R-:W-:Y:S01]  /*2f30*/  WARPGROUP.ARRIVE ;  /* 0x00000000000079c5 */ /* 0x000fe20000000000 */
[----:B------:R-:W-:Y:S01]  /*2f40*/  @!P5 FMUL R22, R22, 0.5 ;  /* 0x3f0000001616d820 */ /* 0x000fe20000400000 */
[----:B------:R-:W-:Y:S01]  /*2f50*/  @!P6 FMUL R23, R23, 0.5 ;  /* 0x3f0000001717e820 */ /* 0x000fe20000400000 */
[----:B------:R-:W-:Y:S01]  /*2f60*/  UMOV UR15, 0xc0000010 ;  /* 0xc0000010000f7882 */ /* 0x000fe20000000000 */
[----:B------:R-:W-:Y:S02]  /*2f70*/  FFMA R211, R211, UR11, -R10 ;  /* 0x0000000bd3d37c23 */ /* 0x000fe4000800080a */
[----:B------:R-:W-:Y:S01]  /*2f80*/  HGMMA.64x16x16.F32 R152, R88, gdesc[UR12].tnspB, R152, gsb0 ;  /* 0x4020000c58987df0 */ /* 0x000fe20008000898 */
[----:B------:R-:W3:Y:S01]  /*2f90*/  MUFU.EX2 R15, R22 ;  /* 0x00000016000f7308 */ /* 0x000ee20000000800 */
[----:B------:R-:W-:Y:S01]  /*2fa0*/  FSETP.GEU.AND P2, PT, R92, -126, PT ;  /* 0xc2fc00005c00780b */ /* 0x000fe20003f4e000 */
[----:B--2---:R-:W-:Y:S01]  /*2fb0*/  @!P3 FMUL R8, R8, R8 ;  /* 0x000000080808b220 */ /* 0x004fe20000400000 */
[----:B-1----:R-:W-:Y:S01]  /*2fc0*/  @!P4 FMUL R9, R9, R9 ;  /* 0x000000090909c220 */ /* 0x002fe20000400000 */
[----:B------:R-:W-:-:S02]  /*2fd0*/  FSETP.GEU.AND P3, PT, R211, -126, PT ;  /* 0xc2fc0000d300780b */ /* 0x000fc40003f6e000 */
[----:B------:R-:W-:Y:S02]  /*2fe0*/  FSETP.GEU.AND P4, PT, R210, -126, PT ;  /* 0xc2fc0000d200780b */ /* 0x000fe40003f8e000 */
[----:B------:R-:W1:Y:S01]  /*2ff0*/  MUFU.EX2 R10, R23 ;  /* 0x00000017000a7308 */ /* 0x000e620000000800 */
[----:B------:R-:W-:Y:S01]  /*3000*/  FFMA R16, R5, UR11, -R16 ;  /* 0x0000000b05107c23 */ /* 0x000fe20008000810 */
[----:B------:R-:W-:-:S04]  /*3010*/  FFMA R21, R217, UR11, -R18 ;  /* 0x0000000bd9157c23 */ /* 0x000fc80008000812 */
[----:B------:R-:W-:-:S03]  /*3020*/  @!P2 FMUL R92, R92, 0.5 ;  /* 0x3f0000005c5ca820 */ /* 0x000fc60000400000 */
[----:B------:R-:W-:Y:S02]  /*3030*/  @!P3 FMUL R211, R211, 0.5 ;  /* 0x3f000000d3d3b820 */ /* 0x000fe40000400000 */
[----:B------:R-:W-:Y:S01]  /*3040*/  @!P4 FMUL R210, R210, 0.5 ;  /* 0x3f000000d2d2c820 */ /* 0x000fe20000400000 */
[----:B---3--:R-:W-:Y:S01]  /*3050*/  @!P5 FMUL R15, R15, R15 ;  /* 0x0000000f0f0fd220 */ /* 0x008fe20000400000 */
[----:B------:R-:W2:Y:S01]  /*3060*/  MUFU.EX2 R20, R92 ;  /* 0x0000005c00147308 */ /* 0x000ea20000000800 */
[----:B------:R-:W-:Y:S01]  /*3070*/  FSETP.GEU.AND P5, PT, R16, -126, PT ;  /* 0xc2fc00001000780b */ /* 0x000fe20003fae000 */
[----:B-1----:R-:W-:Y:S01]  /*3080*/  @!P6 FMUL R10, R10, R10 ;  /* 0x0000000a0a0ae220 */ /* 0x002fe20000400000 */
[----:B------:R-:W-:-:S05]  /*3090*/  FSETP.GEU.AND P6, PT, R17, -126, PT ;  /* 0xc2fc00001100780b */ /* 0x000fca0003fce000 */
[----:B------:R-:W1:Y:S08]  /*30a0*/  MUFU.EX2 R5, R211 ;  /* 0x000000d300057308 */ /* 0x000e700000000800 */
[----:B------:R-:W3:Y:S01]  /*30b0*/  MUFU.EX2 R18, R210 ;  /* 0x000000d200127308 */ /* 0x000ee20000000800 */
[----:B------:R-:W-:Y:S01]  /*30c0*/  FFMA R212, R212, UR11, -R19 ;  /* 0x0000000bd4d47c23 */ /* 0x000fe20008000813 */
[----:B------:R-:W-:Y:S01]  /*30d0*/  @!P5 FMUL R16, R16, 0.5 ;  /* 0x3f0000001010d820 */ /* 0x000fe20000400000 */
[----:B------:R-:W-:Y:S01]  /*30e0*/  @!P6 FMUL R17, R17, 0.5 ;  /* 0x3f0000001111e820 */ /* 0x000fe20000400000 */
[----:B------:R-:W-:Y:S01]  /*30f0*/  @!P1 FMUL R11, R11, R11 ;  /* 0x0000000b0b0b9220 */ /* 0x000fe20000400000 */
[----:B--2---:R-:W-:Y:S01]  /*3100*/  @!P2 FMUL R20, R20, R20 ;  /* 0x000000141414a220 */ /* 0x004fe20000400000 */
[----:B------:R-:W-:-:S02]  /*3110*/  FSETP.GEU.AND P1, PT, R21, -126, PT ;  /* 0xc2fc00001500780b */ /* 0x000fc40003f2e000 */
[----:B------:R-:W2:Y:S01]  /*3120*/  MUFU.EX2 R19, R16 ;  /* 0x0000001000137308 */ /* 0x000ea20000000800 */
[----:B------:R-:W-:Y:S01]  /*3130*/  FSETP.GEU.AND P2, PT, R212, -126, PT ;  /* 0xc2fc0000d400780b */ /* 0x000fe20003f4e000 */
[----:B-1----:R-:W-:Y:S01]  /*3140*/  @!P3 FMUL R5, R5, R5 ;  /* 0x000000050505b220 */ /* 0x002fe20000400000 */
[----:B------:R-:W-:-:S05]  /*3150*/  WARPGROUP.DEPBAR.LE gsb0, 0x0 ;  /* 0x00008000000079c5 */ /* 0x000fca0000010000 */
[----:B------:R-:W1:Y:S01]  /*3160*/  MUFU.EX2 R22, R17 ;  /* 0x0000001100167308 */ /* 0x000e620000000800 */
[----:B---3--:R-:W-:Y:S01]  /*3170*/  @!P4 FMUL R18, R18, R18 ;  /* 0x000000121212c220 */ /* 0x008fe20000400000 */
[----:B------:R-:W-:Y:S01]  /*3180*/  F2FP.F16.F32.PACK_AB R88, R9, R8 ;  /* 0x000000080958723e */ /* 0x000fe200000000ff */
[----:B------:R-:W-:Y:S01]  /*3190*/  UIADD3 UR14, UR17, 0x60, URZ ;  /* 0x00000060110e7890 */ /* 0x000fe2000fffe03f */
[----:B------:R-:W-:Y:S02]  /*31a0*/  F2FP.F16.F32.PACK_AB R89, R10, R15 ;  /* 0x0000000f0a59723e */ /* 0x000fe400000000ff */
[----:B------:R-:W-:Y:S02]  /*31b0*/  F2FP.F16.F32.PACK_AB R90, R20, R11 ;  /* 0x0000000b145a723e */ /* 0x000fe400000000ff */
[----:B------:R-:W-:Y:S01]  /*31c0*/  F2FP.F16.F32.PACK_AB R91, R18, R5 ;  /* 0x00000005125b723e */ /* 0x000fe200000000ff */
[----:B------:R-:W-:-:S03]  /*31d0*/  FFMA R23, R199, UR11, -R184 ;  /* 0x0000000bc7177c23 */ /* 0x000fc600080008b8 */
[----:B------:R-:W-:Y:S01]  /*31e0*/  WARPGROUP.ARRIVE ;  /* 0x00000000000079c5 */ /* 0x000fe20000000000 */
[----:B------:R-:W-:Y:S01]  /*31f0*/  FFMA R98, R200, UR11, -R185 ;  /* 0x0000000bc8627c23 */ /* 0x000fe200080008b9 */
[----:B------:R-:W-:Y:S01]  /*3200*/  FFMA R99, R213, UR11, -R186 ;  /* 0x0000000bd5637c23 */ /* 0x000fe200080008ba */
[----:B------:R-:W-:Y:S01]  /*3210*/  FFMA R100, R208, UR11, -R187 ;  /* 0x0000000bd0647c23 */ /* 0x000fe200080008bb */
[----:B------:R-:W-:Y:S01]  /*3220*/  @!P1 FMUL R21, R21, 0.5 ;  /* 0x3f00000015159820 */ /* 0x000fe20000400000 */
[----:B------:R-:W-:Y:S01]  /*3230*/  @!P2 FMUL R212, R212, 0.5 ;  /* 0x3f000000d4d4a820 */ /* 0x000fe20000400000 */
[----:B------:R-:W-:Y:S01]  /*3240*/  UMOV UR15, 0xc0000010 ;  /* 0xc0000010000f7882 */ /* 0x000fe20000000000 */
[----:B--2---:R-:W-:Y:S01]  /*3250*/  @!P5 FMUL R19, R19, R19 ;  /* 0x000000131313d220 */ /* 0x004fe20000400000 */
[----:B------:R-:W-:Y:S01]  /*3260*/  HGMMA.64x16x16.F32 R152, R88, gdesc[UR12].tnspB, R152, gsb0 ;  /* 0x4020000c58987df0 */ /* 0x000fe20008000898 */
[----:B-1----:R-:W-:Y:S01]  /*3270*/  @!P6 FMUL R22, R22, R22 ;  /* 0x000000161616e220 */ /* 0x002fe20000400000 */
[----:B------:R-:W-:Y:S01]  /*3280*/  FSETP.GEU.AND P3, PT, R23, -126, PT ;  /* 0xc2fc00001700780b */ /* 0x000fe20003f6e000 */
[----:B------:R-:W1:Y:S01]  /*3290*/  MUFU.EX2 R92, R212 ;  /* 0x000000d4005c7308 */ /* 0x000e620000000800 */
[----:B------:R-:W-:-:S02]  /*32a0*/  FSETP.GEU.AND P4, PT, R98, -126, PT ;  /* 0xc2fc00006200780b */ /* 0x000fc40003f8e000 */
[----:B------:R-:W-:Y:S02]  /*32b0*/  FSETP.GEU.AND P5, PT, R99, -126, PT ;  /* 0xc2fc00006300780b */ /* 0x000fe40003fae000 */
[----:B------:R-:W-:-:S03]  /*32c0*/  FSETP.GEU.AND P6, PT, R100, -126, PT ;  /* 0xc2fc00006400780b */ /* 0x000fc60003fce000 */
[----:B------:R-:W2:Y:S01]  /*32d0*/  MUFU.EX2 R21, R21 ;  /* 0x0000001500157308 */ /* 0x000ea20000000800 */
[----:B------:R-:W-:Y:S01]  /*32e0*/  FFMA R145, R128, UR11, -R189 ;  /* 0x0000000b80917c23 */ /* 0x000fe200080008bd */
[----:B------:R-:W-:Y:S02]  /*32f0*/  FFMA R188, R201, UR11, -R188 ;  /* 0x0000000bc9bc7c23 */ /* 0x000fe400080008bc */
[----:B------:R-:W-:Y:S02]  /*3300*/  @!P3 FMUL R23, R23, 0.5 ;  /* 0x3f0000001717b820 */ /* 0x000fe40000400000 */
[----:B------:R-:W-:Y:S02]  /*3310*/  @!P4 FMUL R98, R98, 0.5 ;  /* 0x3f0000006262c820 */ /* 0x000fe40000400000 */
[----:B------:R-:W-:Y:S02]  /*3320*/  @!P5 FMUL R99, R99, 0.5 ;  /* 0x3f0000006363d820 */ /* 0x000fe40000400000 */
[----:B------:R-:W-:Y:S01]  /*3330*/  @!P6 FMUL R100, R100, 0.5 ;  /* 0x3f0000006464e820 */ /* 0x000fe20000400000 */
[----:B-1----:R-:W-:Y:S01]  /*3340*/  @!P2 FMUL R92, R92, R92 ;  /* 0x0000005c5c5ca220 */ /* 0x002fe20000400000 */
[----:B------:R-:W-:Y:S01]  /*3350*/  FSETP.GEU.AND P2, PT, R145, -126, PT ;  /* 0xc2fc00009100780b */ /* 0x000fe20003f4e000 */
[----:B------:R-:W1:Y:S01]  /*3360*/  MUFU.EX2 R23, R23 ;  /* 0x0000001700177308 */ /* 0x000e620000000800 */
[----:B--2---:R-:W-:Y:S01]  /*3370*/  @!P1 FMUL R21, R21, R21 ;  /* 0x0000001515159220 */ /* 0x004fe20000400000 */
[----:B------:R-:W-:-:S06]  /*3380*/  FSETP.GEU.AND P1, PT, R188, -126, PT ;  /* 0xc2fc0000bc00780b */ /* 0x000fcc0003f2e000 */
[----:B------:R-:W2:Y:S08]  /*3390*/  MUFU.EX2 R98, R98 ;  /* 0x0000006200627308 */ /* 0x000eb00000000800 */
[----:B------:R-:W3:Y:S08]  /*33a0*/  MUFU.EX2 R99, R99 ;  /* 0x0000006300637308 */ /* 0x000ef00000000800 */
[----:B------:R-:W4:Y:S01]  /*33b0*/  MUFU.EX2 R100, R100 ;  /* 0x0000006400647308 */ /* 0x000f220000000800 */
[----:B------:R-:W-:Y:S01]  /*33c0*/  @!P2 FMUL R145, R145, 0.5 ;  /* 0x3f0000009191a820 */ /* 0x000fe20000400000 */
[----:B------:R-:W-:Y:S01]  /*33d0*/  FFMA R190, R209, UR11, -R190 ;  /* 0x0000000bd1be7c23 */ /* 0x000fe200080008be */
[----:B------:R-:W-:Y:S01]  /*33e0*/  @!P1 FMUL R188, R188, 0.5 ;  /* 0x3f000000bcbc9820 */ /* 0x000fe20000400000 */
[----:B------:R-:W-:Y:S01]  /*33f0*/  FFMA R144, R144, UR11, -R191 ;  /* 0x0000000b90907c23 */ /* 0x000fe200080008bf */
[----:B-1----:R-:W-:Y:S01]  /*3400*/  @!P3 FMUL R23, R23, R23 ;  /* 0x000000171717b220 */ /* 0x002fe20000400000 */
[----:B--2---:R-:W-:Y:S01]  /*3410*/  @!P4 FMUL R98, R98, R98 ;  /* 0x000000626262c220 */ /* 0x004fe20000400000 */
[----:B------:R-:W-:Y:S01]  /*3420*/  FSETP.GEU.AND P3, PT, R190, -126, PT ;  /* 0xc2fc0000be00780b */ /* 0x000fe20003f6e000 */
[----:B------:R-:W1:Y:S01]  /*3430*/  MUFU.EX2 R128, R188 ;  /* 0x000000bc00807308 */ /* 0x000e620000000800 */
[----:B---3--:R-:W-:Y:S01]  /*3440*/  @!P5 FMUL R99, R99, R99 ;  /* 0x000000636363d220 */ /* 0x008fe20000400000 */
[----:B------:R-:W-:Y:S01]  /*3450*/  FSETP.GEU.AND P4, PT, R144, -126, PT ;  /* 0xc2fc00009000780b */ /* 0x000fe20003f8e000 */
[----:B------:R-:W-:-:S05]  /*3460*/  WARPGROUP.DEPBAR.LE gsb0, 0x0 ;  /* 0x00008000000079c5 */ /* 0x000fca0000010000 */
[----:B------:R-:W2:Y:S01]  /*3470*/  MUFU.EX2 R145, R145 ;  /* 0x0000009100917308 */ /* 0x000ea20000000800 */
[----:B----4-:R-:W-:Y:S01]  /*3480*/  @!P6 FMUL R100, R100, R100 ;  /* 0x000000646464e220 */ /* 0x010fe20000400000 */
[----:B------:R-:W-:Y:S01]  /*3490*/  F2FP.F16.F32.PACK_AB R88, R22, R19 ;  /* 0x000000131658723e */ /* 0x000fe200000000ff */
[----:B------:R-:W-:Y:S01]  /*34a0*/  UIADD3 UR14, UR17, 0x80, URZ ;  /* 0x00000080110e7890 */ /* 0x000fe2000fffe03f */
[----:B------:R-:W-:Y:S02]  /*34b0*/  F2FP.F16.F32.PACK_AB R89, R92, R21 ;  /* 0x000000155c59723e */ /* 0x000fe400000000ff */
[----:B------:R-:W-:Y:S02]  /*34c0*/  F2FP.F16.F32.PACK_AB R90, R98, R23 ;  /* 0x00000017625a723e */ /* 0x000fe400000000ff */
[----:B------:R-:W-:-:S04]  /*34d0*/  F2FP.F16.F32.PACK_AB R91, R100, R99 ;  /* 0x00000063645b723e */ /* 0x000fc800000000ff */
[----:B------:R-:W-:Y:S01]  /*34e0*/  WARPGROUP.ARRIVE ;  /* 0x00000000000079c5 */ /* 0x000fe20000000000 */
[----:B------:R-:W-:Y:S01]  /*34f0*/  UMOV UR15, 0xc0000010 ;  /* 0xc0000010000f7882 */ /* 0x000fe20000000000 */
[----:B------:R-:W-:Y:S01]  /*3500*/  FFMA R129, R129, UR11, -R104 ;  /* 0x0000000b81817c23 */ /* 0x000fe20008000868 */
[----:B------:R-:W-:Y:S01]  /*3510*/  FFMA R132, R132, UR11, -R105 ;  /* 0x0000000b84847c23 */ /* 0x000fe20008000869 */
[----:B------:R-:W-:Y:S01]  /*3520*/  FFMA R215, R215, UR11, -R106 ;  /* 0x0000000bd7d77c23 */ /* 0x000fe2000800086a */
[----:B------:R-:W-:Y:S01]  /*3530*/  FFMA R130, R130, UR11, -R107 ;  /* 0x0000000b82827c23 */ /* 0x000fe2000800086b */
[----:B------:R-:W-:Y:S01]  /*3540*/  @!P3 FMUL R190, R190, 0.5 ;  /* 0x3f000000bebeb820 */ /* 0x000fe20000400000 */
[----:B------:R-:W-:Y:S01]  /*3550*/  @!P4 FMUL R144, R144, 0.5 ;  /* 0x3f0000009090c820 */ /* 0x000fe20000400000 */
[----:B------:R-:W-:Y:S01]  /*3560*/  HGMMA.64x16x16.F32 R152, R88, gdesc[UR12].tnspB, R152, gsb0 ;  /* 0x4020000c58987df0 */ /* 0x000fe20008000898 */
[----:B-1----:R-:W-:Y:S01]  /*3570*/  @!P1 FMUL R128, R128, R128 ;  /* 0x0000008080809220 */ /* 0x002fe20000400000 */
[----:B--2---:R-:W-:Y:S01]  /*3580*/  @!P2 FMUL R145, R145, R145 ;  /* 0x000000919191a220 */ /* 0x004fe20000400000 */
[----:B------:R-:W1:Y:S01]  /*3590*/  MUFU.EX2 R104, R190 ;  /* 0x000000be00687308 */ /* 0x000e620000000800 */
[----:B------:R-:W-:-:S02]  /*35a0*/  FSETP.GEU.AND P5, PT, R129, -126, PT ;  /* 0xc2fc00008100780b */ /* 0x000fc40003fae000 */
[----:B------:R-:W-:Y:S02]  /*35b0*/  FSETP.GEU.AND P6, PT, R132, -126, PT ;  /* 0xc2fc00008400780b */ /* 0x000fe40003fce000 */
[----:B------:R-:W-:Y:S02]  /*35c0*/  FSETP.GEU.AND P1, PT, R215, -126, PT ;  /* 0xc2fc0000d700780b */ /* 0x000fe40003f2e000 */
[----:B------:R-:W-:Y:S01]  /*35d0*/  FSETP.GEU.AND P2, PT, R130, -126, PT ;  /* 0xc2fc00008200780b */ /* 0x000fe20003f4e000 */
[----:B------:R-:W2:Y:S01]  /*35e0*/  MUFU.EX2 R105, R144 ;  /* 0x0000009000697308 */ /* 0x000ea20000000800 */
[----:B------:R-:W-:Y:S01]  /*35f0*/  FFMA R133, R133, UR11, -R108 ;  /* 0x0000000b85857c23 */ /* 0x000fe2000800086c */
[----:B------:R-:W-:-:S04]  /*3600*/  FFMA R136, R136, UR11, -R109 ;  /* 0x0000000b88887c23 */ /* 0x000fc8000800086d */
[----:B------:R-:W-:Y:S02]  /*3610*/  @!P5 FMUL R129, R129, 0.5 ;  /* 0x3f0000008181d820 */ /* 0x000fe40000400000 */
[----:B------:R-:W-:Y:S02]  /*3620*/  @!P6 FMUL R132, R132, 0.5 ;  /* 0x3f0000008484e820 */ /* 0x000fe40000400000 */
[----:B------:R-:W-:Y:S02]  /*3630*/  @!P1 FMUL R215, R215, 0.5 ;  /* 0x3f000000d7d79820 */ /* 0x000fe40000400000 */
[----:B------:R-:W-:Y:S01]  /*3640*/  @!P2 FMUL R130, R130, 0.5 ;  /* 0x3f0000008282a820 */ /* 0x000fe20000400000 */
[----:B------:R-:W3:Y:S01]  /*3650*/  MUFU.EX2 R106, R129 ;  /* 0x00000081006a7308 */ /* 0x000ee20000000800 */
[----:B-1----:R-:W-:Y:S01]  /*3660*/  @!P3 FMUL R104, R104, R104 ;  /* 0x000000686868b220 */ /* 0x002fe20000400000 */
[----:B------:R-:W-:Y:S01]  /*3670*/  FSETP.GEU.AND P3, PT, R133, -126, PT ;  /* 0xc2fc00008500780b */ /* 0x000fe20003f6e000 */
[----:B--2---:R-:W-:Y:S01]  /*3680*/  @!P4 FMUL R105, R105, R105 ;  /* 0x000000696969c220 */ /* 0x004fe20000400000 */
[----:B------:R-:W-:-:S04]  /*3690*/  FSETP.GEU.AND P4, PT, R136, -126, PT ;  /* 0xc2fc00008800780b */ /* 0x000fc80003f8e000 */
[----:B------:R-:W1:Y:S08]  /*36a0*/  MUFU.EX2 R107, R132 ;  /* 0x00000084006b7308 */ /* 0x000e700000000800 */
[----:B------:R-:W2:Y:S08]  /*36b0*/  MUFU.EX2 R108, R215 ;  /* 0x000000d7006c7308 */ /* 0x000eb00000000800 */
[----:B------:R-:W4:Y:S01]  /*36c0*/  MUFU.EX2 R109, R130 ;  /* 0x00000082006d7308 */ /* 0x000f220000000800 */
[----:B------:R-:W-:Y:S01]  /*36d0*/  @!P3 FMUL R133, R133, 0.5 ;  /* 0x3f0000008585b820 */ /* 0x000fe20000400000 */
[----:B------:R-:W-:Y:S01]  /*36e0*/  @!P4 FMUL R136, R136, 0.5 ;  /* 0x3f0000008888c820 */ /* 0x000fe20000400000 */
[----:B------:R-:W-:Y:S01]  /*36f0*/  FFMA R131, R131, UR11, -R110 ;  /* 0x0000000b83837c23 */ /* 0x000fe2000800086e */
[----:B------:R-:W-:Y:S01]  /*3700*/  FFMA R134, R134, UR11, -R111 ;  /* 0x0000000b86867c23 */ /* 0x000fe2000800086f */
[----:B---3--:R-:W-:Y:S01]  /*3710*/  @!P5 FMUL R106, R106, R106 ;  /* 0x0000006a6a6ad220 */ /* 0x008fe20000400000 */
[----:B-1----:R-:W-:-:S02]  /*3720*/  @!P6 FMUL R107, R107, R107 ;  /* 0x0000006b6b6be220 */ /* 0x002fc40000400000 */
[----:B------:R-:W1:Y:S01]  /*3730*/  MUFU.EX2 R110, R133 ;  /* 0x00000085006e7308 */ /* 0x000e620000000800 */
[----:B--2---:R-:W-:Y:S01]  /*3740*/  @!P1 FMUL R108, R108, R108 ;  /* 0x0000006c6c6c9220 */ /* 0x004fe20000400000 */
[----:B------:R-:W-:Y:S02]  /*3750*/  WARPGROUP.DEPBAR.LE gsb0, 0x0 ;  /* 0x00008000000079c5 */ /* 0x000fe40000010000 */
[----:B------:R-:W-:-:S04]  /*3760*/  F2FP.F16.F32.PACK_AB R88, R145, R128 ;  /* 0x000000809158723e */ /* 0x000fc800000000ff */
[----:B------:R-:W2:Y:S01]  /*3770*/  MUFU.EX2 R111, R136 ;  /* 0x00000088006f7308 */ /* 0x000ea20000000800 */
[----:B----4-:R-:W-:Y:S01]  /*3780*/  @!P2 FMUL R109, R109, R109 ;  /* 0x0000006d6d6da220 */ /* 0x010fe20000400000 */
[----:B------:R-:W-:Y:S01]  /*3790*/  F2FP.F16.F32.PACK_AB R89, R105, R104 ;  /* 0x000000686959723e */ /* 0x000fe200000000ff */
[----:B------:R-:W-:Y:S01]  /*37a0*/  UIADD3 UR14, UR17, 0xa0, URZ ;  /* 0x000000a0110e7890 */ /* 0x000fe2000fffe03f */
[----:B------:R-:W-:Y:S02]  /*37b0*/  F2FP.F16.F32.PACK_AB R90, R107, R106 ;  /* 0x0000006a6b5a723e */ /* 0x000fe400000000ff */
[----:B------:R-:W-:-:S04]  /*37c0*/  F2FP.F16.F32.PACK_AB R91, R109, R108 ;  /* 0x0000006c6d5b723e */ /* 0x000fc800000000ff */
[----:B------:R-:W-:Y:S01]  /*37d0*/  WARPGROUP.ARRIVE ;  /* 0x00000000000079c5 */ /* 0x000fe20000000000 */
[----:B------:R-:W-:Y:S01]  /*37e0*/  UMOV UR15, 0xc0000010 ;  /* 0xc0000010000f7882 */ /* 0x000fe20000000000 */
[----:B-----5:R-:W-:Y:S01]  /*37f0*/  FFMA R137, R137, UR11, -R112 ;  /* 0x0000000b89897c23 */ /* 0x020fe20008000870 */
[----:B------:R-:W-:Y:S01]  /*3800*/  FFMA R140, R140, UR11, -R113 ;  /* 0x0000000b8c8c7c23 */ /* 0x000fe20008000871 */
[----:B------:R-:W-:Y:S01]  /*3810*/  FFMA R135, R135, UR11, -R114 ;  /* 0x0000000b87877c23 */ /* 0x000fe20008000872 */
[----:B------:R-:W-:Y:S01]  /*3820*/  FFMA R138, R138, UR11, -R115 ;  /* 0x0000000b8a8a7c23 */ /* 0x000fe20008000873 */
[----:B------:R-:W-:Y:S01]  /*3830*/  HGMMA.64x16x16.F32 R152, R88, gdesc[UR12].tnspB, R152, gsb0 ;  /* 0x4020000c58987df0 */ /* 0x000fe20008000898 */
[----:B-1----:R-:W-:Y:S01]  /*3840*/  @!P3 FMUL R110, R110, R110 ;  /* 0x0000006e6e6eb220 */ /* 0x002fe20000400000 */
[----:B--2---:R-:W-:Y:S01]  /*3850*/  @!P4 FMUL R111, R111, R111 ;  /* 0x0000006f6f6fc220 */ /* 0x004fe20000400000 */
[----:B------:R-:W-:Y:S02]  /*3860*/  FSETP.GEU.AND P5, PT, R131, -126, PT ;  /* 0xc2fc00008300780b */ /* 0x000fe40003fae000 */
[----:B------:R-:W-:-:S02]  /*3870*/  FSETP.GEU.AND P6, PT, R134, -126, PT ;  /* 0xc2fc00008600780b */ /* 0x000fc40003fce000 */
[----:B------:R-:W-:Y:S02]  /*3880*/  FSETP.GEU.AND P1, PT, R137, -126, PT ;  /* 0xc2fc00008900780b */ /* 0x000fe40003f2e000 */
[----:B------:R-:W-:Y:S02]  /*3890*/  FSETP.GEU.AND P2, PT, R140, -126, PT ;  /* 0xc2fc00008c00780b */ /* 0x000fe40003f4e000 */
[----:B------:R-:W-:Y:S02]  /*38a0*/  FSETP.GEU.AND P3, PT, R135, -126, PT ;  /* 0xc2fc00008700780b */ /* 0x000fe40003f6e000 */
[----:B------:R-:W-:-:S03]  /*38b0*/  FSETP.GEU.AND P4, PT, R138, -126, PT ;  /* 0xc2fc00008a00780b */ /* 0x000fc60003f8e000 */
[----:B------:R-:W-:Y:S02]  /*38c0*/  @!P5 FMUL R131, R131, 0.5 ;  /* 0x3f0000008383d820 */ /* 0x000fe40000400000 */
[----:B------:R-:W-:Y:S02]  /*38d0*/  @!P6 FMUL R134, R134, 0.5 ;  /* 0x3f0000008686e820 */ /* 0x000fe40000400000 */
[----:B------:R-:W-:Y:S02]  /*38e0*/  @!P1 FMUL R137, R137, 0.5 ;  /* 0x3f00000089899820 */ /* 0x000fe40000400000 */
[----:B------:R-:W-:Y:S02]  /*38f0*/  @!P2 FMUL R140, R140, 0.5 ;  /* 0x3f0000008c8ca820 */ /* 0x000fe40000400000 */
[----:B------:R-:W-:Y:S02]  /*3900*/  @!P3 FMUL R135, R135, 0.5 ;  /* 0x3f0000008787b820 */ /* 0x000fe40000400000 */
[----:B------:R-:W-:Y:S01]  /*3910*/  @!P4 FMUL R138, R138, 0.5 ;  /* 0x3f0000008a8ac820 */ /* 0x000fe20000400000 */
[----:B------:R-:W-:Y:S01]  /*3920*/  FFMA R141, R141, UR11, -R116 ;  /* 0x0000000b8d8d7c23 */ /* 0x000fe20008000874 */
[----:B------:R-:W-:Y:S01]  /*3930*/  FFMA R129, R102, UR11, -R117 ;  /* 0x0000000b66817c23 */ /* 0x000fe20008000875 */
[----:B------:R-:W1:Y:S08]  /*3940*/  MUFU.EX2 R112, R131 ;  /* 0x0000008300707308 */ /* 0x000e700000000800 */
[----:B------:R-:W2:Y:S08]  /*3950*/  MUFU.EX2 R113, R134 ;  /* 0x0000008600717308 */ /* 0x000eb00000000800 */
[----:B------:R-:W3:Y:S08]  /*3960*/  MUFU.EX2 R114, R137 ;  /* 0x0000008900727308 */ /* 0x000ef00000000800 */
[----:B------:R-:W4:Y:S08]  /*3970*/  MUFU.EX2 R115, R140 ;  /* 0x0000008c00737308 */ /* 0x000f300000000800 */
[----:B------:R-:W5:Y:S08]  /*3980*/  MUFU.EX2 R116, R135 ;  /* 0x0000008700747308 */ /* 0x000f700000000800 */
[----:B------:R-:W5:Y:S01]  /*3990*/  MUFU.EX2 R117, R138 ;  /* 0x0000008a00757308 */ /* 0x000f620000000800 */
[----:B------:R-:W-:-:S02]  /*39a0*/  IMAD.U32 R17, RZ, RZ, UR20 ;  /* 0x00000014ff117e24 */ /* 0x000fc4000f8e00ff */
[----:B-1----:R-:W-:Y:S01]  /*39b0*/  @!P5 FMUL R112, R112, R112 ;  /* 0x000000707070d220 */ /* 0x002fe20000400000 */
[----:B--2---:R-:W-:Y:S01]  /*39c0*/  @!P6 FMUL R113, R113, R113 ;  /* 0x000000717171e220 */ /* 0x004fe20000400000 */
[----:B---3--:R-:W-:Y:S01]  /*39d0*/  @!P1 FMUL R114, R114, R114 ;  /* 0x0000007272729220 */ /* 0x008fe20000400000 */
[----:B----4-:R-:W-:Y:S01]  /*39e0*/  @!P2 FMUL R115, R115, R115 ;  /* 0x000000737373a220 */ /* 0x010fe20000400000 */
[----:B------:R-:W-:Y:S01]  /*39f0*/  LEA R16, R17, R192, 0x7 ;  /* 0x000000c011107211 */ /* 0x000fe200078e38ff */
[----:B-----5:R-:W-:-:S03]  /*3a00*/  @!P3 FMUL R116, R116, R116 ;  /* 0x000000747474b220 */ /* 0x020fc60000400000 */
[----:B------:R-:W-:Y:S01]  /*3a10*/  LEA R102, R16, UR39, 0x2 ;  /* 0x0000002710667c11 */ /* 0x000fe2000f8e10ff */
[----:B------:R-:W-:Y:S02]  /*3a20*/  WARPGROUP.DEPBAR.LE gsb0, 0x0 ;  /* 0x00008000000079c5 */ /* 0x000fe40000010000 */
[----:B------:R-:W-:Y:S01]  /*3a30*/  @!P4 FMUL R117, R117, R117 ;  /* 0x000000757575c220 */ /* 0x000fe20000400000 */
[----:B------:R-:W-:Y:S01]  /*3a40*/  F2FP.F16.F32.PACK_AB R88, R111, R110 ;  /* 0x0000006e6f58723e */ /* 0x000fe200000000ff */
[----:B------:R-:W-:Y:S01]  /*3a50*/  UIADD3 UR14, UR17, 0xc0, URZ ;  /* 0x000000c0110e7890 */ /* 0x000fe2000fffe03f */
[----:B------:R-:W-:Y:S01]  /*3a60*/  F2FP.F16.F32.PACK_AB R89, R113, R112 ;  /* 0x000000707159723e */ /* 0x000fe200000000ff */
[----:B------:R-:W1:Y:S01]  /*3a70*/  LDS.64 R16, [R102+0x12000] ;  /* 0x0120000066107984 */ /* 0x000e620000000a00 */
[----:B------:R-:W-:Y:S02]  /*3a80*/  F2FP.F16.F32.PACK_AB R90, R115, R114 ;  /* 0x00000072735a723e */ /* 0x000fe400000000ff */
[----:B------:R-:W-:Y:S01]  /*3a90*/  F2FP.F16.F32.PACK_AB R91, R117, R116 ;  /* 0x00000074755b723e */ /* 0x000fe200000000ff */
[----:B------:R-:W2:Y:S01]  /*3aa0*/  LDS.64 R96, [R102+0x12020] ;  /* 0x0120200066607984 */ /* 0x000ea20000000a00 */
[----:B------:R-:W-:-:S02]  /*3ab0*/  FSETP.GEU.AND P5, PT, R141, -126, PT ;  /* 0xc2fc00008d00780b */ /* 0x000fc40003fae000 */
[----:B------:R-:W-:Y:S01]  /*3ac0*/  FSETP.GEU.AND P6, PT, R129, -126, PT ;  /* 0xc2fc00008100780b */ /* 0x000fe20003fce000 */
[----:B------:R-:W-:Y:S01]  /*3ad0*/  WARPGROUP.ARRIVE ;  /* 0x00000000000079c5 */ /* 0x000fe20000000000 */
[----:B------:R-:W-:-:S05]  /*3ae0*/  UMOV UR15, 0xc0000010 ;  /* 0xc0000010000f7882 */ /* 0x000fca0000000000 */
[----:B------:R-:W-:Y:S01]  /*3af0*/  HGMMA.64x16x16.F32 R152, R88, gdesc[UR12].tnspB, R152, gsb0 ;  /* 0x4020000c58987df0 */ /* 0x000fe20008000898 */
[----:B------:R-:W-:-:S03]  /*3b00*/  FFMA R143, R143, UR11, -R118 ;  /* 0x0000000b8f8f7c23 */ /* 0x000fc60008000876 */
[----:B------:R-:W-:Y:S02]  /*3b10*/  @!P5 FMUL R141, R141, 0.5 ;  /* 0x3f0000008d8dd820 */ /* 0x000fe40000400000 */
[----:B------:R-:W-:Y:S01]  /*3b20*/  @!P6 FMUL R129, R129, 0.5 ;  /* 0x3f0000008181e820 */ /* 0x000fe20000400000 */
[----:B------:R-:W-:Y:S01]  /*3b30*/  FFMA R124, R101, UR11, -R124 ;  /* 0x0000000b657c7c23 */ /* 0x000fe2000800087c */
[----:B------:R-:W3:Y:S08]  /*3b40*/  MUFU.EX2 R118, R141 ;  /* 0x0000008d00767308 */ /* 0x000ef00000000800 */
[----:B------:R-:W4:Y:S01]  /*3b50*/  MUFU.EX2 R101, R129 ;  /* 0x0000008100657308 */ /* 0x000f220000000800 */
[----:B------:R-:W-:Y:S01]  /*3b60*/  FFMA R142, R142, UR11, -R119 ;  /* 0x0000000b8e8e7c23 */ /* 0x000fe20008000877 */
[----:B------:R-:W-:Y:S01]  /*3b70*/  FFMA R125, R120, UR11, -R125 ;  /* 0x0000000b787d7c23 */ /* 0x000fe2000800087d */
[----:B------:R-:W-:Y:S01]  /*3b80*/  FFMA R126, R147, UR11, -R126 ;  /* 0x0000000b937e7c23 */ /* 0x000fe2000800087e */
[----:B------:R-:W-:Y:S01]  /*3b90*/  FFMA R127, R146, UR11, -R127 ;  /* 0x0000000b927f7c23 */ /* 0x000fe2000800087f */
[----:B------:R-:W-:-:S02]  /*3ba0*/  FSETP.GEU.AND P3, PT, R124, -126, PT ;  /* 0xc2fc00007c00780b */ /* 0x000fc40003f6e000 */
[----:B------:R-:W-:Y:S01]  /*3bb0*/  FSETP.GEU.AND P1, PT, R143, -126, PT ;  /* 0xc2fc00008f00780b */ /* 0x000fe20003f2e000 */
[----:B---3--:R-:W-:Y:S01]  /*3bc0*/  @!P5 FMUL R118, R118, R118 ;  /* 0x000000767676d220 */ /* 0x008fe20000400000 */
[----:B------:R-:W-:Y:S02]  /*3bd0*/  FSETP.GEU.AND P2, PT, R142, -126, PT ;  /* 0xc2fc00008e00780b */ /* 0x000fe40003f4e000 */
[----:B------:R-:W-:Y:S02]  /*3be0*/  FSETP.GEU.AND P4, PT, R125, -126, PT ;  /* 0xc2fc00007d00780b */ /* 0x000fe40003f8e000 */
[----:B------:R-:W-:Y:S01]  /*3bf0*/  FSETP.GEU.AND P5, PT, R126, -126, PT ;  /* 0xc2fc00007e00780b */ /* 0x000fe20003fae000 */
[----:B----4-:R-:W-:Y:S01]  /*3c00*/  @!P6 FMUL R101, R101, R101 ;  /* 0x000000656565e220 */ /* 0x010fe20000400000 */
[----:B------:R-:W-:-:S03]  /*3c10*/  FSETP.GEU.AND P6, PT, R127, -126, PT ;  /* 0xc2fc00007f00780b */ /* 0x000fc60003fce000 */
[----:B------:R-:W-:Y:S01]  /*3c20*/  @!P3 FMUL R124, R124, 0.5 ;  /* 0x3f0000007c7cb820 */ /* 0x000fe20000400000 */
[----:B-1----:R-:W-:Y:S01]  /*3c30*/  FADD R129, R26, -R16 ;  /* 0x800000101a817221 */ /* 0x002fe20000000000 */
[----:B------:R-:W-:Y:S01]  /*3c40*/  FADD R26, R27, -R17 ;  /* 0x800000111b1a7221 */ /* 0x000fe20000000000 */
[----:B------:R-:W-:Y:S01]  /*3c50*/  FMUL R103, R103, UR12 ;  /* 0x0000000c67677c20 */ /* 0x000fe20008400000 */
[----:B------:R-:W-:Y:S01]  /*3c60*/  @!P1 FMUL R143, R143, 0.5 ;  /* 0x3f0000008f8f9820 */ /* 0x000fe20000400000 */
[----:B------:R-:W-:Y:S01]  /*3c70*/  @!P2 FMUL R142, R142, 0.5 ;  /* 0x3f0000008e8ea820 */ /* 0x000fe20000400000 */
[----:B------:R-:W-:Y:S01]  /*3c80*/  @!P4 FMUL R125, R125, 0.5 ;  /* 0x3f0000007d7dc820 */ /* 0x000fe20000400000 */
[----:B------:R-:W-:Y:S02]  /*3c90*/  WARPGROUP.DEPBAR.LE gsb0, 0x0 ;  /* 0x00008000000079c5 */ /* 0x000fe40000010000 */
[----:B------:R-:W-:Y:S01]  /*3ca0*/  @!P5 FMUL R126, R126, 0.5 ;  /* 0x3f0000007e7ed820 */ /* 0x000fe20000400000 */
[----:B------:R1:W-:Y:S01]  /*3cb0*/  MUFU.EX2 R88, R124 ;  /* 0x0000007c00587308 */ /* 0x0003e20000000800 */
[----:B------:R-:W-:Y:S01]  /*3cc0*/  @!P6 FMUL R127, R127, 0.5 ;  /* 0x3f0000007f7fe820 */ /* 0x000fe20000400000 */
[----:B-1----:R-:W-:Y:S01]  /*3cd0*/  FMUL R124, R103, R26 ;  /* 0x0000001a677c7220 */ /* 0x002fe20000400000 */
[----:B--2---:R-:W-:-:S05]  /*3ce0*/  FADD R26, R31, -R97 ;  /* 0x800000611f1a7221 */ /* 0x004fca0000000000 */
[----:B------:R-:W1:Y:S08]  /*3cf0*/  MUFU.EX2 R119, R143 ;  /* 0x0000008f00777308 */ /* 0x000e700000000800 */
[----:B------:R-:W2:Y:S08]  /*3d00*/  MUFU.EX2 R120, R142 ;  /* 0x0000008e00787308 */ /* 0x000eb00000000800 */
[----:B------:R-:W3:Y:S08]  /*3d10*/  MUFU.EX2 R89, R125 ;  /* 0x0000007d00597308 */ /* 0x000ef00000000800 */
[----:B------:R-:W4:Y:S08]  /*3d20*/  MUFU.EX2 R90, R126 ;  /* 0x0000007e005a7308 */ /* 0x000f300000000800 */
[----:B------:R-:W5:Y:S01]  /*3d30*/  MUFU.EX2 R31, R127 ;  /* 0x0000007f001f7308 */ /* 0x000f620000000800 */
[----:B------:R-:W-:Y:S01]  /*3d40*/  FADD R91, R24, -R16 ;  /* 0x80000010185b7221 */ /* 0x000fe20000000000 */
[----:B------:R-:W-:Y:S01]  /*3d50*/  FMUL R94, R94, UR12 ;  /* 0x0000000c5e5e7c20 */ /* 0x000fe20008400000 */
[----:B------:R-:W-:Y:S01]  /*3d60*/  FADD R24, R25, -R17 ;  /* 0x8000001119187221 */ /* 0x000fe20000000000 */
[----:B------:R-:W-:-:S02]  /*3d70*/  FMUL R139, R139, UR12 ;  /* 0x0000000c8b8b7c20 */ /* 0x000fc40008400000 */
[----:B------:R-:W-:Y:S01]  /*3d80*/  FMUL R91, R94, R91 ;  /* 0x0000005b5e5b7220 */ /* 0x000fe20000400000 */
[--C-:B------:R-:W-:Y:S01]  /*3d90*/  FADD R27, R30, -R96.reuse ;  /* 0x800000601e1b7221 */ /* 0x100fe20000000000 */
[----:B------:R-:W-:Y:S01]  /*3da0*/  FMUL R94, R139, R24 ;  /* 0x000000188b5e7220 */ /* 0x000fe20000400000 */
[----:B------:R-:W-:Y:S01]  /*3db0*/  FADD R24, R28, -R96 ;  /* 0x800000601c187221 */ /* 0x000fe20000000000 */
[----:B------:R-:W-:Y:S01]  /*3dc0*/  FADD R25, R29, -R97 ;  /* 0x800000611d197221 */ /* 0x000fe20000000000 */
[----:B------:R-:W-:Y:S01]  /*3dd0*/  FMUL R181, R181, UR12 ;  /* 0x0000000cb5b57c20 */ /* 0x000fe20008400000 */
[----:B------:R-:W-:Y:S01]  /*3de0*/  FMUL R148, R148, UR12 ;  /* 0x0000000c94947c20 */ /* 0x000fe20008400000 */
[----:B------:R-:W-:Y:S01]  /*3df0*/  FMUL R6, R6, UR12 ;  /* 0x0000000c06067c20 */ /* 0x000fe20008400000 */
[----:B------:R-:W-:Y:S01]  /*3e00*/  FMUL R7, R7, UR12 ;  /* 0x0000000c07077c20 */ /* 0x000fe20008400000 */
[----:B-1----:R-:W-:Y:S01]  /*3e10*/  @!P1 FMUL R119, R119, R119 ;  /* 0x0000007777779220 */ /* 0x002fe20000400000 */
[----:B--2---:R-:W-:Y:S01]  /*3e20*/  @!P2 FMUL R120, R120, R120 ;  /* 0x000000787878a220 */ /* 0x004fe20000400000 */
[----:B------:R-:W-:Y:S01]  /*3e30*/  @!P3 FMUL R88, R88, R88 ;  /* 0x000000585858b220 */ /* 0x000fe20000400000 */
[----:B---3--:R-:W-:Y:S01]  /*3e40*/  @!P4 FMUL R89, R89, R89 ;  /* 0x000000595959c220 */ /* 0x008fe20000400000 */
[----:B----4-:R-:W-:Y:S01]  /*3e50*/  @!P5 FMUL R90, R90, R90 ;  /* 0x0000005a5a5ad220 */ /* 0x010fe20000400000 */
[----:B-----5:R-:W-:Y:S01]  /*3e60*/  @!P6 FMUL R31, R31, R31 ;  /* 0x0000001f1f1fe220 */ /* 0x020fe20000400000 */
[----:B------:R-:W-:Y:S01]  /*3e70*/  FMUL R181, R181, R24 ;  /* 0x00000018b5b57220 */ /* 0x000fe20000400000 */
[----:B------:R-:W-:Y:S01]  /*3e80*/  FMUL R148, R148, R25 ;  /* 0x0000001994947220 */ /* 0x000fe20000400000 */
[----:B------:R-:W-:Y:S01]  /*3e90*/  FMUL R96, R6, R27 ;  /* 0x0000001b06607220 */ /* 0x000fe20000400000 */
[----:B------:R-:W-:Y:S01]  /*3ea0*/  FMUL R97, R7, R26 ;  /* 0x0000001a07617220 */ /* 0x000fe20000400000 */
[----:B------:R-:W-:Y:S01]  /*3eb0*/  F2FP.F16.F32.PACK_AB R24, R101, R118 ;  /* 0x000000766518723e */ /* 0x000fe200000000ff */
[----:B------:R-:W-:Y:S01]  /*3ec0*/  UIADD3 UR14, UR17, 0xe0, URZ ;  /* 0x000000e0110e7890 */ /* 0x000fe2000fffe03f */
[----:B------:R-:W-:Y:S01]  /*3ed0*/  F2FP.F16.F32.PACK_AB R25, R120, R119 ;  /* 0x000000777819723e */ /* 0x000fe200000000ff */
[----:B------:R-:W-:Y:S01]  /*3ee0*/  LDS.64 R16, [R102+0x12040] ;  /* 0x0120400066107984 */ /* 0x000fe20000000a00 */
[----:B------:R-:W-:-:S02]  /*3ef0*/  F2FP.F16.F32.PACK_AB R26, R89, R88 ;  /* 0x00000058591a723e */ /* 0x000fc400000000ff */
[----:B------:R-:W-:Y:S01]  /*3f00*/  F2FP.F16.F32.PACK_AB R27, R31, R90 ;  /* 0x0000005a1f1b723e */ /* 0x000fe200000000ff */
[----:B------:R-:W1:Y:S04]  /*3f10*/  LDS.64 R28, [R102+0x12060] ;  /* 0x01206000661c7984 */ /* 0x000e680000000a00 */
[----:B------:R-:W2:Y:S01]  /*3f20*/  LDS.64 R6, [R102+0x12080] ;  /* 0x0120800066067984 */ /* 0x000ea20000000a00 */
[----:B------:R-:W-:Y:S01]  /*3f30*/  WARPGROUP.ARRIVE ;  /* 0x00000000000079c5 */ /* 0x000fe20000000000 */
[----:B------:R-:W-:-:S05]  /*3f40*/  UMOV UR15, 0xc0000010 ;  /* 0xc0000010000f7882 */ /* 0x000fca0000000000 */
[----:B------:R-:W-:Y:S01]  /*3f50*/  HGMMA.64x16x16.F32 R152, R24, gdesc[UR12].tnspB, R152, gsb0 ;  /* 0x4020000c18987df0 */ /* 0x000fe20008000898 */
[----:B------:R-:W-:Y:S01]  /*3f60*/  FMUL R150, R150, UR12 ;  /* 0x0000000c96967c20 */ /* 0x000fe20008400000 */
[----:B------:R-:W-:Y:S01]  /*3f70*/  FMUL R122, R122, UR12 ;  /* 0x0000000c7a7a7c20 */ /* 0x000fe20008400000 */
[----:B------:R-:W-:Y:S01]  /*3f80*/  FMUL R123, R123, UR12 ;  /* 0x0000000c7b7b7c20 */ /* 0x000fe20008400000 */
[----:B------:R-:W-:Y:S01]  /*3f90*/  FMUL R177, R177, UR12 ;  /* 0x0000000cb1b17c20 */ /* 0x000fe20008400000 */
[----:B------:R-:W-:Y:S01]  /*3fa0*/  FMUL R121, R121, UR12 ;  /* 0x0000000c79797c20 */ /* 0x000fe20008400000 */
[----:B------:R-:W-:Y:S01]  /*3fb0*/  FMUL R176, R176, UR12 ;  /* 0x0000000cb0b07c20 */ /* 0x000fe20008400000 */
[----:B-1----:R-:W-:Y:S01]  /*3fc0*/  FADD R38, R38, -R28 ;  /* 0x8000001c26267221 */ /* 0x002fe20000000000 */
[----:B------:R-:W-:Y:S02]  /*3fd0*/  WARPGROUP.DEPBAR.LE gsb0, 0x0 ;  /* 0x00008000000079c5 */ /* 0x000fe40000010000 */
[----:B------:R-:W1:Y:S01]  /*3fe0*/  LDS.64 R24, [R102+0x120a0] ;  /* 0x0120a00066187984 */ /* 0x000e620000000a00 */
[----:B------:R-:W-:Y:S01]  /*3ff0*/  F2FP.F16.F32.PACK_AB R26, R94, R91 ;  /* 0x0000005b5e1a723e */ /* 0x000fe200000000ff */
[--C-:B------:R-:W-:Y:S01]  /*4000*/  FADD R27, R32, -R16.reuse ;  /* 0x80000010201b7221 */ /* 0x100fe20000000000 */
[----:B------:R-:W-:Y:S01]  /*4010*/  FADD R91, R34, -R16 ;  /* 0x80000010225b7221 */ /* 0x000fe20000000000 */
[--C-:B------:R-:W-:Y:S01]  /*4020*/  FADD R32, R35, -R17.reuse ;  /* 0x8000001123207221 */ /* 0x100fe20000000000 */
[----:B------:R-:W-:Y:S01]  /*4030*/  FADD R16, R33, -R17 ;  /* 0x8000001121107221 */ /* 0x000fe20000000000 */
[----:B------:R-:W-:Y:S01]  /*4040*/  FADD R17, R36, -R28 ;  /* 0x8000001c24117221 */ /* 0x000fe20000000000 */
[----:B------:R-:W-:Y:S01]  /*4050*/  FMUL R150, R150, R27 ;  /* 0x0000001b96967220 */ /* 0x000fe20000400000 */
[----:B------:R-:W-:Y:S01]  /*4060*/  FMUL R91, R122, R91 ;  /* 0x0000005b7a5b7220 */ /* 0x000fe20000400000 */
[----:B------:R-:W-:Y:S01]  /*4070*/  FMUL R34, R123, R32 ;  /* 0x000000207b227220 */ /* 0x000fe20000400000 */
[--C-:B------:R-:W-:Y:S01]  /*4080*/  FADD R28, R37, -R29.reuse ;  /* 0x8000001d251c7221 */ /* 0x100fe20000000000 */
[----:B------:R-:W-:Y:S01]  /*4090*/  FADD R32, R39, -R29 ;  /* 0x8000001d27207221 */ /* 0x000fe20000000000 */
[----:B------:R-:W-:-:S02]  /*40a0*/  FMUL R27, R4, UR12 ;  /* 0x0000000c041b7c20 */ /* 0x000fc40008400000 */
[----:B------:R-:W-:Y:S01]  /*40b0*/  FMUL R177, R177, R28 ;  /* 0x0000001cb1b17220 */ /* 0x000fe20000400000 */
[----:B------:R-:W-:Y:S01]  /*40c0*/  F2FP.F16.F32.PACK_AB R28, R34, R91 ;  /* 0x0000005b221c723e */ /* 0x000fe200000000ff */
[----:B------:R-:W-:Y:S01]  /*40d0*/  FMUL R33, R27, R32 ;  /* 0x000000201b217220 */ /* 0x000fe20000400000 */
[--C-:B--2---:R-:W-:Y:S01]  /*40e0*/  FADD R27, R40, -R6.reuse ;  /* 0x80000006281b7221 */ /* 0x104fe20000000000 */
[----:B------:R-:W-:Y:S01]  /*40f0*/  FADD R29, R42, -R6 ;  /* 0x800000062a1d7221 */ /* 0x000fe20000000000 */
[--C-:B------:R-:W-:Y:S01]  /*4100*/  FADD R34, R41, -R7.reuse ;  /* 0x8000000729227221 */ /* 0x100fe20000000000 */
[----:B------:R-:W-:Y:S02]  /*4110*/  FADD R36, R43, -R7 ;  /* 0x800000072b247221 */ /* 0x000fe40000000000 */
[----:B------:R-:W2:Y:S01]  /*4120*/  LDS.64 R6, [R102+0x120e0] ;  /* 0x0120e00066067984 */ /* 0x000ea20000000a00 */
[----:B------:R-:W-:Y:S01]  /*4130*/  FMUL R121, R121, R16 ;  /* 0x0000001079797220 */ /* 0x000fe20000400000 */
[----:B------:R-:W-:-:S02]  /*4140*/  FMUL R176, R176, R17 ;  /* 0x00000011b0b07220 */ /* 0x000fc40000400000 */
[----:B------:R-:W3:Y:S01]  /*4150*/  LDS.64 R16, [R102+0x120c0] ;  /* 0x0120c00066107984 */ /* 0x000ee20000000a00 */
[----:B------:R-:W-:Y:S01]  /*4160*/  FMUL R172, R172, UR12 ;  /* 0x0000000cacac7c20 */ /* 0x000fe20008400000 */
[----:B------:R-:W-:Y:S01]  /*4170*/  FMUL R14, R14, UR12 ;  /* 0x0000000c0e0e7c20 */ /* 0x000fe20008400000 */
[----:B------:R-:W-:Y:S02]  /*4180*/  FMUL R3, R3, UR12 ;  /* 0x0000000c03037c20 */ /* 0x000fe40008400000 */
[----:B------:R-:W-:Y:S01]  /*4190*/  FMUL R172, R172, R27 ;  /* 0x0000001bacac7220 */ /* 0x000fe20000400000 */
[----:B------:R-:W-:Y:S01]  /*41a0*/  FMUL R2, R2, UR12 ;  /* 0x0000000c02027c20 */ /* 0x000fe20008400000 */
[----:B------:R-:W-:Y:S01]  /*41b0*/  FMUL R173, R173, UR12 ;  /* 0x0000000cadad7c20 */ /* 0x000fe20008400000 */
[----:B------:R-:W-:Y:S01]  /*41c0*/  FMUL R12, R12, UR12 ;  /* 0x0000000c0c0c7c20 */ /* 0x000fe20008400000 */
[--C-:B-1----:R-:W-:Y:S01]  /*41d0*/  FADD R44, R44, -R24.reuse ;  /* 0x800000182c2c7221 */ /* 0x102fe20000000000 */
[----:B------:R-:W-:Y:S01]  /*41e0*/  FADD R27, R46, -R24 ;  /* 0x800000182e1b7221 */ /* 0x000fe20000000000 */
[--C-:B------:R-:W-:Y:S01]  /*41f0*/  FADD R24, R47, -R25.reuse ;  /* 0x800000192f187221 */ /* 0x100fe20000000000 */
[----:B------:R-:W-:Y:S01]  /*4200*/  FMUL R13, R13, UR12 ;  /* 0x0000000c0d0d7c20 */ /* 0x000fe20008400000 */
[----:B------:R-:W-:Y:S01]  /*4210*/  FADD R45, R45, -R25 ;  /* 0x800000192d2d7221 */ /* 0x000fe20000000000 */
[----:B------:R-:W-:Y:S01]  /*4220*/  FMUL R14, R14, R27 ;  /* 0x0000001b0e0e7220 */ /* 0x000fe20000400000 */
[----:B------:R-:W-:Y:S01]  /*4230*/  FMUL R3, R3, R24 ;  /* 0x0000001803037220 */ /* 0x000fe20000400000 */
[----:B------:R-:W-:Y:S01]  /*4240*/  FMUL R173, R173, R34 ;  /* 0x00000022adad7220 */ /* 0x000fe20000400000 */
[----:B------:R-:W-:Y:S01]  /*4250*/  FMUL R45, R2, R45 ;  /* 0x0000002d022d7220 */ /* 0x000fe20000400000 */
[----:B------:R-:W-:Y:S01]  /*4260*/  FMUL R29, R12, R29 ;  /* 0x0000001d0c1d7220 */ /* 0x000fe20000400000 */
[----:B------:R-:W-:Y:S01]  /*4270*/  FMUL R34, R13, R36 ;  /* 0x000000240d227220 */ /* 0x000fe20000400000 */
[----:B------:R-:W-:Y:S01]  /*4280*/  F2FP.F16.F32.PACK_AB R14, R3, R14 ;  /* 0x0000000e030e723e */ /* 0x000fe200000000ff */
[----:B------:R-:W1:Y:S04]  /*4290*/  LDS.64 R12, [R102+0x12100] ;  /* 0x01210000660c7984 */ /* 0x000e680000000a00 */
[----:B------:R-:W4:Y:S01]  /*42a0*/  LDS.64 R2, [R102+0x12120] ;  /* 0x0121200066027984 */ /* 0x000f220000000a00 */
[--C-:B--2---:R-:W-:Y:S01]  /*42b0*/  FADD R52, R52, -R6.reuse ;  /* 0x8000000634347221 */ /* 0x104fe20000000000 */
[----:B------:R-:W-:Y:S01]  /*42c0*/  FADD R54, R54, -R6 ;  /* 0x8000000636367221 */ /* 0x000fe20000000000 */
[--C-:B------:R-:W-:Y:S01]  /*42d0*/  FADD R53, R53, -R7.reuse ;  /* 0x8000000735357221 */ /* 0x100fe20000000000 */
[----:B------:R-:W-:-:S02]  /*42e0*/  FADD R55, R55, -R7 ;  /* 0x8000000737377221 */ /* 0x000fc40000000000 */
[----:B------:R-:W2:Y:S01]  /*42f0*/  LDS.64 R6, [R102+0x12140] ;  /* 0x0121400066067984 */ /* 0x000ea20000000a00 */
[--C-:B---3--:R-:W-:Y:S01]  /*4300*/  FADD R25, R48, -R16.reuse ;  /* 0x8000001030197221 */ /* 0x108fe20000000000 */
[----:B------:R-:W-:Y:S01]  /*4310*/  FADD R50, R50, -R16 ;  /* 0x8000001032327221 */ /* 0x000fe20000000000 */
[--C-:B------:R-:W-:Y:S01]  /*4320*/  FADD R51, R51, -R17.reuse ;  /* 0x8000001133337221 */ /* 0x100fe20000000000 */
[----:B------:R-:W-:Y:S01]  /*4330*/  FMUL R8, R8, UR12 ;  /* 0x0000000c08087c20 */ /* 0x000fe20008400000 */
[----:B------:R-:W-:Y:S01]  /*4340*/  FMUL R15, R15, UR12 ;  /* 0x0000000c0f0f7c20 */ /* 0x000fe20008400000 */
[----:B------:R-:W-:Y:S01]  /*4350*/  FMUL R10, R10, UR12 ;  /* 0x0000000c0a0a7c20 */ /* 0x000fe20008400000 */
[----:B------:R-:W-:Y:S01]  /*4360*/  FMUL R9, R9, UR12 ;  /* 0x0000000c09097c20 */ /* 0x000fe20008400000 */
[----:B------:R-:W-:Y:S01]  /*4370*/  FMUL R25, R8, R25 ;  /* 0x0000001908197220 */ /* 0x000fe20000400000 */
[----:B------:R-:W-:Y:S01]  /*4380*/  FMUL R15, R15, R50 ;  /* 0x000000320f0f7220 */ /* 0x000fe20000400000 */
[----:B------:R-:W-:Y:S01]  /*4390*/  FMUL R10, R10, R51 ;  /* 0x000000330a0a7220 */ /* 0x000fe20000400000 */
[----:B------:R-:W-:Y:S01]  /*43a0*/  FMUL R8, R18, UR12 ;  /* 0x0000000c12087c20 */ /* 0x000fe20008400000 */
[----:B------:R-:W-:-:S03]  /*43b0*/  FADD R16, R49, -R17 ;  /* 0x8000001131107221 */ /* 0x000fc60000000000 */
[----:B------:R-:W-:Y:S01]  /*43c0*/  F2FP.F16.F32.PACK_AB R18, R10, R15 ;  /* 0x0000000f0a12723e */ /* 0x000fe200000000ff */
[----:B------:R-:W-:Y:S01]  /*43d0*/  FMUL R16, R9, R16 ;  /* 0x0000001009107220 */ /* 0x000fe20000400000 */
[----:B------:R-:W-:Y:S02]  /*43e0*/  FMUL R10, R8, R55 ;  /* 0x00000037080a7220 */ /* 0x000fe40000400000 */
[----:B------:R-:W3:Y:S01]  /*43f0*/  LDS.64 R8, [R102+0x12160] ;  /* 0x0121600066087984 */ /* 0x000ee20000000a00 */
[----:B------:R-:W-:Y:S01]  /*4400*/  FMUL R11, R11, UR12 ;  /* 0x0000000c0b0b7c20 */ /* 0x000fe20008400000 */
[----:B------:R-:W-:Y:S01]  /*4410*/  FMUL R20, R20, UR12 ;  /* 0x0000000c14147c20 */ /* 0x000fe20008400000 */
[----:B------:R-:W-:Y:S01]  /*4420*/  FMUL R5, R5, UR12 ;  /* 0x0000000c05057c20 */ /* 0x000fe20008400000 */
[----:B------:R-:W-:Y:S01]  /*4430*/  FMUL R22, R22, UR12 ;  /* 0x0000000c16167c20 */ /* 0x000fe20008400000 */
[----:B------:R-:W-:Y:S01]  /*4440*/  FMUL R11, R11, R52 ;  /* 0x000000340b0b7220 */ /* 0x000fe20000400000 */
[----:B------:R-:W-:Y:S01]  /*4450*/  FMUL R20, R20, R53 ;  /* 0x0000003514147220 */ /* 0x000fe20000400000 */
[----:B------:R-:W-:Y:S01]  /*4460*/  FMUL R5, R5, R54 ;  /* 0x0000003605057220 */ /* 0x000fe20000400000 */
[----:B-1----:R-:W-:Y:S01]  /*4470*/  FADD R57, R57, -R13 ;  /* 0x8000000d39397221 */ /* 0x002fe20000000000 */
[--C-:B----4-:R-:W-:Y:S01]  /*4480*/  FADD R60, R60, -R2.reuse ;  /* 0x800000023c3c7221 */ /* 0x110fe20000000000 */
[----:B------:R-:W-:Y:S01]  /*4490*/  FADD R62, R62, -R2 ;  /* 0x800000023e3e7221 */ /* 0x000fe20000000000 */
[--C-:B------:R-:W-:Y:S01]  /*44a0*/  FADD R61, R61, -R3.reuse ;  /* 0x800000033d3d7221 */ /* 0x100fe20000000000 */
[----:B------:R-:W-:-:S02]  /*44b0*/  FADD R63, R63, -R3 ;  /* 0x800000033f3f7221 */ /* 0x000fc40000000000 */
[----:B------:R-:W1:Y:S01]  /*44c0*/  LDS.64 R2, [R102+0x12180] ;  /* 0x0121800066027984 */ /* 0x000e620000000a00 */
[----:B------:R-:W-:Y:S01]  /*44d0*/  FMUL R40, R22, R57 ;  /* 0x0000003916287220 */ /* 0x000fe20000400000 */
[----:B------:R-:W-:Y:S02]  /*44e0*/  F2FP.F16.F32.PACK_AB R20, R20, R11 ;  /* 0x0000000b1414723e */ /* 0x000fe400000000ff */
[----:B------:R-:W-:Y:S02]  /*44f0*/  F2FP.F16.F32.PACK_AB R22, R10, R5 ;  /* 0x000000050a16723e */ /* 0x000fe400000000ff */
[----:B------:R-:W4:Y:S01]  /*4500*/  LDS.64 R10, [R102+0x121a0] ;  /* 0x0121a000660a7984 */ /* 0x000f220000000a00 */
[----:B------:R-:W-:Y:S01]  /*4510*/  FADD R59, R59, -R13 ;  /* 0x8000000d3b3b7221 */ /* 0x000fe20000000000 */
[--C-:B--2---:R-:W-:Y:S01]  /*4520*/  FADD R5, R64, -R6.reuse ;  /* 0x8000000640057221 */ /* 0x104fe20000000000 */
[----:B------:R-:W-:Y:S01]  /*4530*/  FADD R13, R66, -R6 ;  /* 0x80000006420d7221 */ /* 0x000fe20000000000 */
[--C-:B------:R-:W-:Y:S01]  /*4540*/  FADD R6, R65, -R7.reuse ;  /* 0x8000000741067221 */ /* 0x100fe20000000000 */
[----:B------:R-:W-:Y:S01]  /*4550*/  FMUL R145, R145, UR12 ;  /* 0x0000000c91917c20 */ /* 0x000fe20008400000 */
[--C-:B------:R-:W-:Y:S01]  /*4560*/  FADD R56, R56, -R12.reuse ;  /* 0x8000000c38387221 */ /* 0x100fe20000000000 */
[----:B------:R-:W-:Y:S01]  /*4570*/  FADD R58, R58, -R12 ;  /* 0x8000000c3a3a7221 */ /* 0x000fe20000000000 */
[----:B------:R-:W-:Y:S01]  /*4580*/  FADD R12, R67, -R7 ;  /* 0x80000007430c7221 */ /* 0x000fe20000000000 */
[----:B------:R-:W-:-:S02]  /*4590*/  FMUL R145, R145, R6 ;  /* 0x0000000691917220 */ /* 0x000fc40000400000 */
[----:B------:R-:W2:Y:S01]  /*45a0*/  LDS.64 R6, [R102+0x121c0] ;  /* 0x0121c00066067984 */ /* 0x000ea20000000a00 */
[----:B------:R-:W-:-:S03]  /*45b0*/  FMUL R128, R128, UR12 ;  /* 0x0000000c80807c20 */ /* 0x000fc60008400000 */
[----:B------:R-:W5:Y:S01]  /*45c0*/  LDS.64 R102, [R102+0x121e0] ;  /* 0x0121e00066667984 */ /* 0x000f620000000a00 */
[----:B------:R-:W-:Y:S01]  /*45d0*/  FMUL R104, R104, UR12 ;  /* 0x0000000c68687c20 */ /* 0x000fe20008400000 */
[----:B------:R-:W-:Y:S01]  /*45e0*/  FMUL R48, R128, R5 ;  /* 0x0000000580307220 */ /* 0x000fe20000400000 */
[----:B------:R-:W-:Y:S01]  /*45f0*/  FMUL R105, R105, UR12 ;  /* 0x0000000c69697c20 */ /* 0x000fe20008400000 */
[--C-:B---3--:R-:W-:Y:S01]  /*4600*/  FADD R5, R68, -R8.reuse ;  /* 0x8000000844057221 */ /* 0x108fe20000000000 */
[----:B------:R-:W-:Y:S01]  /*4610*/  FMUL R50, R104, R13 ;  /* 0x0000000d68327220 */ /* 0x000fe20000400000 */
[----:B------:R-:W-:Y:S01]  /*4620*/  FADD R13, R70, -R8 ;  /* 0x80000008460d7221 */ /* 0x000fe20000000000 */
[--C-:B------:R-:W-:Y:S01]  /*4630*/  FADD R8, R69, -R9.reuse ;  /* 0x8000000945087221 */ /* 0x100fe20000000000 */
[----:B------:R-:W-:Y:S01]  /*4640*/  FMUL R106, R106, UR12 ;  /* 0x0000000c6a6a7c20 */ /* 0x000fe20008400000 */
[----:B------:R-:W-:Y:S01]  /*4650*/  FMUL R107, R107, UR12 ;  /* 0x0000000c6b6b7c20 */ /* 0x000fe20008400000 */
[----:B------:R-:W-:Y:S01]  /*4660*/  FMUL R105, R105, R12 ;  /* 0x0000000c69697220 */ /* 0x000fe20000400000 */
[----:B------:R-:W-:Y:S01]  /*4670*/  FADD R12, R71, -R9 ;  /* 0x80000009470c7221 */ /* 0x000fe20000000000 */
[----:B------:R-:W-:Y:S01]  /*4680*/  FMUL R5, R106, R5 ;  /* 0x000000056a057220 */ /* 0x000fe20000400000 */
[----:B------:R-:W-:Y:S01]  /*4690*/  FMUL R8, R107, R8 ;  /* 0x000000086b087220 */ /* 0x000fe20000400000 */
[----:B------:R-:W-:Y:S01]  /*46a0*/  FMUL R109, R109, UR12 ;  /* 0x0000000c6d6d7c20 */ /* 0x000fe20008400000 */
[----:B------:R-:W-:-:S03]  /*46b0*/  FMUL R111, R111, UR12 ;  /* 0x0000000c6f6f7c20 */ /* 0x000fc60008400000 */
[----:B------:R-:W-:Y:S01]  /*46c0*/  FMUL R52, R109, R12 ;  /* 0x0000000c6d347220 */ /* 0x000fe20000400000 */
[----:B------:R-:W-:Y:S01]  /*46d0*/  F2FP.F16.F32.PACK_AB R12, R8, R5 ;  /* 0x00000005080c723e */ /* 0x000fe200000000ff */
[--C-:B-1----:R-:W-:Y:S01]  /*46e0*/  FADD R5, R72, -R2.reuse ;  /* 0x8000000248057221 */ /* 0x102fe20000000000 */
[----:B------:R-:W-:Y:S01]  /*46f0*/  FADD R9, R74, -R2 ;  /* 0x800000024a097221 */ /* 0x000fe20000000000 */
[--C-:B------:R-:W-:Y:S01]  /*4700*/  FADD R2, R73, -R3.reuse ;  /* 0x8000000349027221 */ /* 0x100fe20000000000 */
[----:B------:R-:W-:Y:S01]  /*4710*/  FADD R8, R75, -R3 ;  /* 0x800000034b087221 */ /* 0x000fe20000000000 */
[----:B------:R-:W-:Y:S01]  /*4720*/  FMUL R113, R113, UR12 ;  /* 0x0000000c71717c20 */ /* 0x000fe20008400000 */
[----:B------:R-:W-:Y:S01]  /*4730*/  FMUL R108, R108, UR12 ;  /* 0x0000000c6c6c7c20 */ /* 0x000fe20008400000 */
[----:B------:R-:W-:Y:S01]  /*4740*/  FMUL R112, R112, UR12 ;  /* 0x0000000c70707c20 */ /* 0x000fe20008400000 */
[----:B------:R-:W-:Y:S01]  /*4750*/  FMUL R111, R111, R2 ;  /* 0x000000026f6f7220 */ /* 0x000fe20000400000 */
[----:B------:R-:W-:Y:S01]  /*4760*/  FMUL R110, R110, UR12 ;  /* 0x0000000c6e6e7c20 */ /* 0x000fe20008400000 */
[--C-:B----4-:R-:W-:Y:S01]  /*4770*/  FADD R3, R76, -R10.reuse ;  /* 0x8000000a4c037221 */ /* 0x110fe20000000000 */
[--C-:B------:R-:W-:Y:S01]  /*4780*/  FADD R2, R77, -R11.reuse ;  /* 0x8000000b4d027221 */ /* 0x100fe20000000000 */
[----:B------:R-:W-:Y:S01]  /*4790*/  FMUL R114, R114, UR12 ;  /* 0x0000000c72727c20 */ /* 0x000fe20008400000 */
[----:B------:R-:W-:Y:S01]  /*47a0*/  FMUL R115, R115, UR12 ;  /* 0x0000000c73737c20 */ /* 0x000fe20008400000 */
[----:B------:R-:W-:Y:S01]  /*47b0*/  FMUL R19, R19, UR12 ;  /* 0x0000000c13137c20 */ /* 0x000fe20008400000 */
[----:B------:R-:W-:Y:S01]  /*47c0*/  FMUL R54, R113, R8 ;  /* 0x0000000871367220 */ /* 0x000fe20000400000 */
[----:B------:R-:W-:Y:S01]  /*47d0*/  FMUL R13, R108, R13 ;  /* 0x0000000d6c0d7220 */ /* 0x000fe20000400000 */
[----:B------:R-:W-:Y:S01]  /*47e0*/  FADD R8, R79, -R11 ;  /* 0x8000000b4f087221 */ /* 0x000fe20000000000 */
[----:B------:R-:W-:Y:S01]  /*47f0*/  FMUL R117, R117, UR12 ;  /* 0x0000000c75757c20 */ /* 0x000fe20008400000 */
[----:B------:R-:W-:Y:S01]  /*4800*/  FMUL R9, R112, R9 ;  /* 0x0000000970097220 */ /* 0x000fe20000400000 */
[----:B------:R-:W-:Y:S01]  /*4810*/  FMUL R110, R110, R5 ;  /* 0x000000056e6e7220 */ /* 0x000fe20000400000 */
[----:B------:R-:W-:Y:S01]  /*4820*/  FMUL R3, R114, R3 ;  /* 0x0000000372037220 */ /* 0x000fe20000400000 */
[----:B------:R-:W-:Y:S01]  /*4830*/  FMUL R2, R115, R2 ;  /* 0x0000000273027220 */ /* 0x000fe20000400000 */
[----:B------:R-:W-:Y:S01]  /*4840*/  FMUL R19, R19, R56 ;  /* 0x0000003813137220 */ /* 0x000fe20000400000 */
[----:B------:R-:W-:Y:S01]  /*4850*/  FADD R5, R78, -R10 ;  /* 0x8000000a4e057221 */ /* 0x000fe20000000000 */
[----:B------:R-:W-:Y:S01]  /*4860*/  FMUL R116, R116, UR12 ;  /* 0x0000000c74747c20 */ /* 0x000fe20008400000 */
[----:B------:R-:W-:Y:S01]  /*4870*/  FMUL R56, R117, R8 ;  /* 0x0000000875387220 */ /* 0x000fe20000400000 */
[----:B------:R-:W-:Y:S01]  /*4880*/  F2FP.F16.F32.PACK_AB R8, R52, R13 ;  /* 0x0000000d3408723e */ /* 0x000fe200000000ff */
[----:B------:R-:W-:Y:S01]  /*4890*/  UIADD3 UR36, UR36, 0x1, URZ ;  /* 0x0000000124247890 */ /* 0x000fe2000fffe03f */
[----:B------:R-:W-:Y:S01]  /*48a0*/  F2FP.F16.F32.PACK_AB R52, R54, R9 ;  /* 0x000000093634723e */ /* 0x000fe200000000ff */
[----:B------:R-:W-:Y:S01]  /*48b0*/  FMUL R95, R95, UR12 ;  /* 0x0000000c5f5f7c20 */ /* 0x000fe20008400000 */
[----:B------:R-:W-:Y:S01]  /*48c0*/  FMUL R5, R116, R5 ;  /* 0x0000000574057220 */ /* 0x000fe20000400000 */
[----:B------:R-:W-:Y:S01]  /*48d0*/  F2FP.F16.F32.PACK_AB R54, R2, R3 ;  /* 0x000000030236723e */ /* 0x000fe200000000ff */
[--C-:B--2---:R-:W-:Y:S01]  /*48e0*/  FADD R3, R80, -R6.reuse ;  /* 0x8000000650037221 */ /* 0x104fe20000000000 */
[----:B------:R-:W-:Y:S01]  /*48f0*/  ISETP.NE.AND P2, PT, RZ, UR8, PT ;  /* 0x00000008ff007c0c */ /* 0x000fe2000bf45270 */
[--C-:B------:R-:W-:Y:S01]  /*4900*/  FADD R2, R81, -R7.reuse ;  /* 0x8000000751027221 */ /* 0x100fe20000000000 */
[----:B------:R-:W-:Y:S01]  /*4910*/  FMUL R118, R118, UR12 ;  /* 0x0000000c76767c20 */ /* 0x000fe20008400000 */
[----:B------:R-:W-:Y:S01]  /*4920*/  FMUL R101, R101, UR12 ;  /* 0x0000000c65657c20 */ /* 0x000fe20008400000 */
[----:B------:R-:W-:Y:S01]  /*4930*/  UISETP.NE.AND UP0, UPT, UR36, 0x2, UPT ;  /* 0x000000022400788c */ /* 0x000fe2000bf05270 */
[----:B------:R-:W-:Y:S01]  /*4940*/  FMUL R44, R95, R44 ;  /* 0x0000002c5f2c7220 */ /* 0x000fe20000400000 */
[----:B------:R-:W-:Y:S01]  /*4950*/  FMUL R21, R21, UR12 ;  /* 0x0000000c15157c20 */ /* 0x000fe20008400000 */
[----:B------:R-:W-:Y:S01]  /*4960*/  FMUL R23, R23, UR12 ;  /* 0x0000000c17177c20 */ /* 0x000fe20008400000 */
[----:B------:R-:W-:Y:S01]  /*4970*/  F2FP.F16.F32.PACK_AB R56, R56, R5 ;  /* 0x000000053838723e */ /* 0x000fe200000000ff */
[----:B------:R-:W-:Y:S01]  /*4980*/  FADD R82, R82, -R6 ;  /* 0x8000000652527221 */ /* 0x000fe20000000000 */
[----:B------:R-:W-:Y:S01]  /*4990*/  FMUL R118, R118, R3 ;  /* 0x0000000376767220 */ /* 0x000fe20000400000 */
[----:B------:R-:W-:Y:S01]  /*49a0*/  FMUL R101, R101, R2 ;  /* 0x0000000265657220 */ /* 0x000fe20000400000 */
[----:B------:R-:W-:Y:S01]  /*49b0*/  FMUL R182, R182, UR12 ;  /* 0x0000000cb6b67c20 */ /* 0x000fe20008400000 */
[----:B------:R-:W-:Y:S01]  /*49c0*/  FMUL R93, R93, UR12 ;  /* 0x0000000c5d5d7c20 */ /* 0x000fe20008400000 */
[----:B------:R-:W-:Y:S01]  /*49d0*/  FMUL R92, R92, UR12 ;  /* 0x0000000c5c5c7c20 */ /* 0x000fe20008400000 */
[----:B------:R-:W-:Y:S01]  /*49e0*/  FMUL R98, R98, UR12 ;  /* 0x0000000c62627c20 */ /* 0x000fe20008400000 */
[----:B------:R-:W-:Y:S01]  /*49f0*/  FMUL R99, R99, UR12 ;  /* 0x0000000c63637c20 */ /* 0x000fe20008400000 */
[----:B------:R-:W-:Y:S01]  /*4a00*/  FMUL R100, R100, UR12 ;  /* 0x0000000c64647c20 */ /* 0x000fe20008400000 */
[----:B------:R-:W-:Y:S01]  /*4a10*/  FADD R83, R83, -R7 ;  /* 0x8000000753537221 */ /* 0x000fe20000000000 */
[----:B------:R-:W-:Y:S01]  /*4a20*/  FMUL R119, R119, UR12 ;  /* 0x0000000c77777c20 */ /* 0x000fe20008400000 */
[----:B------:R-:W-:Y:S01]  /*4a30*/  FMUL R120, R120, UR12 ;  /* 0x0000000c78787c20 */ /* 0x000fe20008400000 */
[--C-:B-----5:R-:W-:Y:S01]  /*4a40*/  FADD R3, R84, -R102.reuse ;  /* 0x8000006654037221 */ /* 0x120fe20000000000 */
[----:B------:R-:W-:Y:S01]  /*4a50*/  FADD R5, R86, -R102 ;  /* 0x8000006656057221 */ /* 0x000fe20000000000 */
[----:B------:R-:W-:Y:S01]  /*4a60*/  FMUL R88, R88, UR12 ;  /* 0x0000000c58587c20 */ /* 0x000fe20008400000 */
[--C-:B------:R-:W-:Y:S01]  /*4a70*/  FADD R2, R85, -R103.reuse ;  /* 0x8000006755027221 */ /* 0x100fe20000000000 */
[----:B------:R-:W-:Y:S01]  /*4a80*/  FADD R6, R87, -R103 ;  /* 0x8000006757067221 */ /* 0x000fe20000000000 */
[----:B------:R-:W-:Y:S01]  /*4a90*/  FMUL R89, R89, UR12 ;  /* 0x0000000c59597c20 */ /* 0x000fe20008400000 */
[----:B------:R-:W-:Y:S01]  /*4aa0*/  FMUL R90, R90, UR12 ;  /* 0x0000000c5a5a7c20 */ /* 0x000fe20008400000 */
[----:B------:R-:W-:Y:S01]  /*4ab0*/  FMUL R31, R31, UR12 ;  /* 0x0000000c1f1f7c20 */ /* 0x000fe20008400000 */
[----:B------:R-:W-:Y:S01]  /*4ac0*/  USEL UR14, URZ, 0x1, UP0 ;  /* 0x000000013f0e7887 */ /* 0x000fe20008000000 */
[----:B------:R-:W-:Y:S01]  /*4ad0*/  F2FP.F16.F32.PACK_AB R24, R45, R44 ;  /* 0x0000002c2d18723e */ /* 0x000fe200000000ff */
[----:B------:R-:W-:Y:S01]  /*4ae0*/  FMUL R21, R21, R58 ;  /* 0x0000003a15157220 */ /* 0x000fe20000400000 */
        /* <DEDUP_REMOVED lines=13> */
[----:B------:R-:W-:Y:S01]  /*4bc0*/  USEL UR36, UR36, URZ, UP0 ;  /* 0x0000003f24247287 */ /* 0x000fe20008000000 */
[----:B------:R-:W-:-:S02]  /*4bd0*/  LOP3.LUT R0, R0, UR14, RZ, 0x3c, !PT ;  /* 0x0000000e00007c12 */ /* 0x000fc4000f8e3cff */
[----:B------:R-:W-:Y:S02]  /*4be0*/  F2FP.F16.F32.PACK_AB R30, R124, R129 ;  /* 0x000000817c1e723e */ /* 0x000fe400000000ff */
[----:B------:R-:W-:Y:S02]  /*4bf0*/  F2FP.F16.F32.PACK_AB R94, R148, R181 ;  /* 0x000000b5945e723e */ /* 0x000fe400000000ff */
[----:B------:R-:W-:Y:S02]  /*4c00*/  F2FP.F16.F32.PACK_AB R96, R97, R96 ;  /* 0x000000606160723e */ /* 0x000fe400000000ff */
[----:B------:R-:W-:Y:S02]  /*4c10*/  F2FP.F16.F32.PACK_AB R4, R121, R150 ;  /* 0x000000967904723e */ /* 0x000fe400000000ff */
[----:B------:R-:W-:Y:S02]  /*4c20*/  F2FP.F16.F32.PACK_AB R32, R177, R176 ;  /* 0x000000b0b120723e */ /* 0x000fe400000000ff */
[----:B------:R-:W-:-:S02]  /*4c30*/  F2FP.F16.F32.PACK_AB R38, R33, R38 ;  /* 0x000000262126723e */ /* 0x000fc400000000ff */
        /* <DEDUP_REMOVED lines=13> */
[----:B------:R-:W-:Y:S01]  /*4d10*/  F2FP.F16.F32.PACK_AB R60, R60, R5 ;  /* 0x000000053c3c723e */ /* 0x000fe200000000ff */
[----:B------:R-:W-:Y:S06]  /*4d20*/  @P2 BRA `(.L_x_24) ;  /* 0x0000000000142947 */ /* 0x000fec0003800000 */
[----:B------:R-:W-:Y:S01]  /*4d30*/  ULEA UR14, UR36, UR37, 0x1 ;  /* 0x00000025240e7291 */ /* 0x000fe2000f8e083f */
[----:B------:R-:W-:-:S03]  /*4d40*/  SHF.L.U32 R3, R0, 0x1f, RZ ;  /* 0x0000001f00037819 */ /* 0x000fc600000006ff */
[----:B------:R-:W-:-:S09]  /*4d50*/  ULEA UR14, UR14, UR39, 0x3 ;  /* 0x000000270e0e7291 */ /* 0x000fd2000f8e183f */
[----:B------:R-:W1:Y:S02]  /*4d60*/  SYNCS.PHASECHK.TRANS64.TRYWAIT P1, [UR14+0x128a0], R3 ;  /* 0x0128a003ff0075a7 */ /* 0x000e64000802014e */
[----:B-1----:R-:W-:Y:S05]  /*4d70*/  @!P1 BRA `(.L_x_25) ;  /* 0x0000004800389947 */ /* 0x002fea0003800000 */
.L_x_24:
[----:B------:R2:W-:Y:S04]  /*4d80*/  STS [R195+0x2000], R26 ;  /* 0x0020001ac3007388 */ /* 0x0005e80000000800 */
        /* <DEDUP_REMOVED lines=30> */
[----:B------:R2:W-:Y:S01]  /*4f70*/  STS [R195+0x2f80], R60 ;  /* 0x002f803cc3007388 */ /* 0x0005e20000000800 */
[----:B------:R-:W-:Y:S01]  /*4f80*/  @!PT LDS RZ, [RZ] ;  /* 0x00000000fffff984 */ /* 0x000fe20000000800 */
[----:B------:R-:W-:Y:S01]  /*4f90*/  @!PT LDS RZ, [RZ] ;  /* 0x00000000fffff984 */ /* 0x000fe20000000800 */
[----:B------:R-:W-:Y:S01]  /*4fa0*/  @!PT LDS RZ, [RZ] ;  /* 0x00000000fffff984 */ /* 0x000fe20000000800 */
[----:B------:R-:W-:Y:S01]  /*4fb0*/  @!PT LDS RZ, [RZ] ;  /* 0x00000000fffff984 */ /* 0x000fe20000000800 */
[----:B------:R3:W-:Y:S06]  /*4fc0*/  MEMBAR.ALL.CTA ;  /* 0x0000000000007992 */ /* 0x0007ec0000008000 */
[----:B---3--:R-:W3:Y:S01]  /*4fd0*/  FENCE.VIEW.ASYNC.S ;  /* 0x00000000000073c6 */ /* 0x008ee20000000000 */
[----:B------:R-:W-:Y:S05]  /*4fe0*/  @P2 BRA `(.L_x_26) ;  /* 0x0000000000242947 */ /* 0x000fea0003800000 */
[----:B------:R-:W-:Y:S02]  /*4ff0*/  USHF.L.U32 UR14, UR36, 0x1, URZ ;  /* 0x00000001240e7899 */ /* 0x000fe4000800063f */
[----:B------:R-:W-:Y:S02]  /*5000*/  UIADD3 UR36, UR36, 0x1, URZ ;  /* 0x0000000124247890 */ /* 0x000fe4000fffe03f */
[----:B------:R-:W-:Y:S02]  /*5010*/  ULOP3.LUT UR14, UR14, 0xfffffffe, UR22, 0xe2, !UPT ;  /* 0xfffffffe0e0e7892 */ /* 0x000fe4000f8ee216 */
[----:B------:R-:W-:Y:S02]  /*5020*/  UISETP.NE.AND UP0, UPT, UR36, 0x2, UPT ;  /* 0x000000022400788c */ /* 0x000fe4000bf05270 */
[----:B------:R-:W-:Y:S02]  /*5030*/  ULEA UR14, UR14, UR39, 0x3 ;  /* 0x000000270e0e7291 */ /* 0x000fe4000f8e183f */
[----:B------:R-:W-:-:S07]  /*5040*/  USEL UR36, UR36, URZ, UP0 ;  /* 0x0000003f24247287 */ /* 0x000fce0008000000 */
[----:B---3--:R-:W-:Y:S01]  /*5050*/  SYNCS.ARRIVE.TRANS64.A1T0 RZ, [UR14+0x128a0], RZ ;  /* 0x0128a0ffffff79a7 */ /* 0x008fe2000810000e */
[----:B------:R-:W-:-:S06]  /*5060*/  USEL UR14, URZ, 0x1, UP0 ;  /* 0x000000013f0e7887 */ /* 0x000fcc0008000000 */
[----:B------:R-:W-:-:S07]  /*5070*/  LOP3.LUT R0, R0, UR14, RZ, 0x3c, !PT ;  /* 0x0000000e00007c12 */ /* 0x000fce000f8e3cff */
.L_x_26:
[----:B------:R-:W-:-:S06]  /*5080*/  UISETP.NE.AND UP0, UPT, UR8, 0x1, UPT ;  /* 0x000000010800788c */ /* 0x000fcc000bf05270 */
[----:B------:R-:W-:-:S13]  /*5090*/  PLOP3.LUT P1, PT, PT, PT, UP0, 0x80, 0x0 ;  /* 0x000000000000781c */ /* 0x000fda0003f2f008 */
[----:B------:R-:W-:Y:S05]  /*50a0*/  @!P1 BRA `(.L_x_27) ;  /* 0x0000000400289947 */ /* 0x000fea0003800000 */
[----:B------:R-:W-:Y:S01]  /*50b0*/  UIADD3 UR14, UR39, 0x2000, URZ ;  /* 0x00002000270e7890 */ /* 0x000fe2000fffe03f */
[----:B---3--:R-:W-:Y:S01]  /*50c0*/  WARPGROUP.ARRIVE ;  /* 0x00000000000079c5 */ /* 0x008fe20000000000 */
[----:B------:R-:W-:Y:S02]  /*50d0*/  ULEA UR24, UR25, UR24, 0x8 ;  /* 0x0000001819187291 */ /* 0x000fe4000f8e403f */
[----:B------:R-:W-:Y:S01]  /*50e0*/  USHF.R.U32.HI UR14, URZ, 0x4, UR14 ;  /* 0x000000043f0e7899 */ /* 0x000fe2000801160e */
[----:B------:R-:W-:Y:S01]  /*50f0*/  UMOV UR19, 0xc0000010 ;  /* 0xc000001000137882 */ /* 0x000fe20000000000 */
[----:B------:R-:W-:Y:S02]  /*5100*/  UMOV UR17, 0x80 ;  /* 0x0000008000117882 */ /* 0x000fe40000000000 */
[----:B------:R-:W-:Y:S01]  /*5110*/  ULOP3.LUT UR14, UR14, 0x3fff, URZ, 0xc0, !UPT ;  /* 0x00003fff0e0e7892 */ /* 0x000fe2000f8ec03f */
[----:B------:R-:W-:Y:S01]  /*5120*/  UMOV UR18, UR24 ;  /* 0x0000001800127c82 */ /* 0x000fe20008000000 */
[----:B------:R-:W-:-:S02]  /*5130*/  UISETP.NE.AND UP0, UPT, UR9, 0x3, UPT ;  /* 0x000000030900788c */ /* 0x000fc4000bf05270 */
[----:B------:R-:W-:-:S04]  /*5140*/  ULOP3.LUT UR14, UR14, 0x80000, URZ, 0xfc, !UPT ;  /* 0x000800000e0e7892 */ /* 0x000fc8000f8efc3f */
[----:B------:R-:W-:Y:S01]  /*5150*/  ULEA UR14, UR8, UR14, 0xa ;  /* 0x0000000e080e7291 */ /* 0x000fe2000f8e503f */
[----:B------:R-:W-:-:S06]  /*5160*/  PLOP3.LUT P2, PT, PT, PT, UP0, 0x80, 0x0 ;  /* 0x000000000000781c */ /* 0x000fcc0003f4f008 */
[----:B------:R-:W-:Y:S02]  /*5170*/  UMOV UR16, UR14 ;  /* 0x0000000e00107c82 */ /* 0x000fe40008000000 */
[----:B------:R-:W-:Y:S01]  /*5180*/  HGMMA.64x16x16.F32 R160, gdesc[UR16].tnspB, R160, gsb0 ;  /* 0x4020000010a079f0 */ /* 0x000fe200080008a0 */
[----:B------:R-:W-:Y:S02]  /*5190*/  UIADD3 UR18, UR24, 0x20, URZ ;  /* 0x0000002018127890 */ /* 0x000fe4000fffe03f */
[----:B------:R-:W-:Y:S01]  /*51a0*/  UIADD3 UR16, UR14, 0x10, URZ ;  /* 0x000000100e107890 */ /* 0x000fe2000fffe03f */
[----:B------:R-:W-:Y:S01]  /*51b0*/  UMOV UR19, 0xc0000010 ;  /* 0xc000001000137882 */ /* 0x000fe20000000000 */
[----:B------:R-:W-:Y:S01]  /*51c0*/  UMOV UR17, 0x80 ;  /* 0x0000008000117882 */ /* 0x000fe20000000000 */
[----:B------:R-:W-:Y:S02]  /*51d0*/  WARPGROUP.DEPBAR.LE gsb0, 0x0 ;  /* 0x00008000000079c5 */ /* 0x000fe40000010000 */
[----:B------:R-:W-:-:S06]  /*51e0*/  WARPGROUP.ARRIVE ;  /* 0x00000000000079c5 */ /* 0x000fcc0000000000 */
        /* <DEDUP_REMOVED lines=42> */
[----:B------:R-:W-:Y:S03]  /*5490*/  HGMMA.64x16x16.F32 R160, gdesc[UR16].tnspB, R160, gsb0 ;  /* 0x4020000010a079f0 */ /* 0x000fe600080008a0 */
[----:B------:R-:W-:Y:S02]  /*54a0*/  WARPGROUP.DEPBAR.LE gsb0, 0x0 ;  /* 0x00008000000079c5 */ /* 0x000fe40000010000 */
[----:B------:R-:W-:Y:S05]  /*54b0*/  @!P2 BRA `(.L_x_28) ;  /* 0x000000000004a947 */ /* 0x000fea0003800000 */
[----:B------:R-:W-:Y:S01]  /*54c0*/  BPT.TRAP 0x1 ;  /* 0x000000040000795c */ /* 0x000fe20000300000 */
.L_x_28:
[----:B-1----:R-:W-:Y:S02]  /*54d0*/  LEA R3, R196, UR39, 0x3 ;  /* 0x00000027c4037c11 */ /* 0x002fe4000f8e18ff */
[----:B--2---:R-:W-:-:S04]  /*54e0*/  SHF.L.U32 R2, R183, 0x1f, RZ ;  /* 0x0000001fb7027819 */ /* 0x004fc800000006ff */
[----:B------:R-:W1:Y:S02]  /*54f0*/  SYNCS.PHASECHK.TRANS64.TRYWAIT P1, [R3+URZ+0x12890], R2 ;  /* 0x01289002030075a7 */ /* 0x000e64000802017f */
[----:B-1----:R-:W-:Y:S05]  /*5500*/  @!P1 BRA `(.L_x_29) ;  /* 0x00000040006c9947 */ /* 0x002fea0003800000 */
.L_x_128:
[----:B------:R-:W-:Y:S05]  /*5510*/  @!P2 BRA `(.L_x_30) ;  /* 0x000000000004a947 */ /* 0x000fea0003800000 */
[----:B------:R-:W-:Y:S01]  /*5520*/  BPT.TRAP 0x1 ;  /* 0x000000040000795c */ /* 0x000fe20000300000 */
.L_x_30:
[----:B------:R2:W-:Y:S01]  /*5530*/  SYNCS.ARRIVE.TRANS64.A1T0 RZ, [R3+URZ+0x12880], RZ ;  /* 0x012880ff03ff79a7 */ /* 0x0005e2000810003f */
[----:B------:R-:W-:Y:S05]  /*5540*/  BRA `(.L_x_31) ;  /* 0x0000001000247947 */ /* 0x000fea0003800000 */
.L_x_27:
[----:B------:R-:W-:Y:S01]  /*5550*/  ULEA UR14, UR36, UR37, 0x1 ;  /* 0x00000025240e7291 */ /* 0x000fe2000f8e083f */
[----:B--2---:R-:W-:-:S03]  /*5560*/  SHF.L.U32 R2, R0, 0x1f, RZ ;  /* 0x0000001f00027819 */ /* 0x004fc600000006ff */
[----:B------:R-:W-:-:S09]  /*5570*/  ULEA UR14, UR14, UR21, 0x3 ;  /* 0x000000150e0e7291 */ /* 0x000fd2000f8e183f */
[----:B---3--:R-:W2:Y:S02]  /*5580*/  SYNCS.PHASECHK.TRANS64.TRYWAIT P1, [UR14], R2 ;  /* 0x00000002ff0075a7 */ /* 0x008ea4000802014e */
[----:B--2---:R-:W-:Y:S05]  /*5590*/  @!P1 BRA `(.L_x_32) ;  /* 0x00000040005c9947 */ /* 0x004fea0003800000 */
.L_x_129:
[----:B------:R-:W-:Y:S01]  /*55a0*/  UIADD3 UR14, UR39, 0x2000, URZ ;  /* 0x00002000270e7890 */ /* 0x000fe2000fffe03f */
[----:B------:R-:W-:Y:S01]  /*55b0*/  WARPGROUP.ARRIVE ;  /* 0x00000000000079c5 */ /* 0x000fe20000000000 */
[----:B------:R-:W-:Y:S02]  /*55c0*/  USHF.L.U32 UR15, UR13, 0x7, URZ ;  /* 0x000000070d0f7899 */ /* 0x000fe4000800063f */
[----:B------:R-:W-:Y:S02]  /*55d0*/  USHF.R.U32.HI UR14, URZ, 0x4, UR14 ;  /* 0x000000043f0e7899 */ /* 0x000fe4000801160e */
[----:B------:R-:W-:Y:S02]  /*55e0*/  ULOP3.LUT UR29, UR15, 0x100, URZ, 0x3c, !UPT ;  /* 0x000001000f1d7892 */ /* 0x000fe4000f8e3c3f */
[----:B------:R-:W-:Y:S02]  /*55f0*/  ULOP3.LUT UR14, UR14, 0x3fff, URZ, 0xc0, !UPT ;  /* 0x00003fff0e0e7892 */ /* 0x000fe4000f8ec03f */
[----:B------:R-:W-:-:S02]  /*5600*/  UIADD3 UR18, UR23, UR29, URZ ;  /* 0x0000001d17127290 */ /* 0x000fc4000fffe03f */
[----:B------:R-:W-:Y:S01]  /*5610*/  ULOP3.LUT UR28, UR14, 0x800000, URZ, 0xfc, !UPT ;  /* 0x008000000e1c7892 */ /* 0x000fe2000f8efc3f */
[----:B------:R-:W-:Y:S01]  /*5620*/  UMOV UR19, 0xc0000010 ;  /* 0xc000001000137882 */ /* 0x000fe20000000000 */
[----:B------:R-:W-:Y:S02]  /*5630*/  UMOV UR17, 0x8 ;  /* 0x0000000800117882 */ /* 0x000fe40000000000 */
[----:B------:R-:W-:Y:S02]  /*5640*/  UIADD3 UR30, UR28, 0x40, URZ ;  /* 0x000000401c1e7890 */ /* 0x000fe4000fffe03f */
[----:B------:R-:W-:Y:S01]  /*5650*/  ULOP3.LUT UR14, UR14, 0x80000, URZ, 0xfc, !UPT ;  /* 0x000800000e0e7892 */ /* 0x000fe2000f8efc3f */
[----:B------:R-:W-:Y:S01]  /*5660*/  UMOV UR16, UR28 ;  /* 0x0000001c00107c82 */ /* 0x000fe20008000000 */
[----:B------:R-:W-:Y:S01]  /*5670*/  ULEA UR24, UR25, UR24, 0x8 ;  /* 0x0000001819187291 */ /* 0x000fe2000f8e403f */
[----:B------:R-:W-:Y:S02]  /*5680*/  HGMMA.64x16x16.F32 R32, gdesc[UR16].tnspA.tnspB, RZ, !UPT, gsb0 ;  /* 0x60200000102079f0 */ /* 0x000fe4000c0008ff */
[----:B------:R-:W-:Y:S01]  /*5690*/  UMOV UR16, UR30 ;  /* 0x0000001e00107c82 */ /* 0x000fe20008000000 */
[----:B------:R-:W-:Y:S01]  /*56a0*/  UMOV UR17, 0x8 ;  /* 0x0000000800117882 */ /* 0x000fe20000000000 */
[----:B------:R-:W-:-:S02]  /*56b0*/  UIADD3 UR30, UR28, 0x140, URZ ;  /* 0x000001401c1e7890 */ /* 0x000fc4000fffe03f */
[----:B------:R-:W-:-:S06]  /*56c0*/  UISETP.NE.AND UP0, UPT, UR9, 0x3, UPT ;  /* 0x000000030900788c */ /* 0x000fcc000bf05270 */
[----:B------:R-:W-:Y:S01]  /*56d0*/  PLOP3.LUT P1, PT, PT, PT, UP0, 0x80, 0x0 ;  /* 0x000000000000781c */ /* 0x000fe20003f2f008 */
[----:B------:R-:W-:Y:S02]  /*56e0*/  WARPGROUP.DEPBAR.LE gsb0, 0x0 ;  /* 0x00008000000079c5 */ /* 0x000fe40000010000 */
[----:B------:R-:W-:-:S06]  /*56f0*/  WARPGROUP.ARRIVE ;  /* 0x00000000000079c5 */ /* 0x000fcc0000000000 */
[----:B------:R-:W-:Y:S01]  /*5700*/  HGMMA.64x16x16.F32 R24, gdesc[UR16].tnspA.tnspB, RZ, !UPT, gsb0 ;  /* 0x60200000101879f0 */ /* 0x000fe2000c0008ff */
[----:B------:R-:W-:Y:S02]  /*5710*/  UIADD3 UR18, UR29, 0x20, UR23 ;  /* 0x000000201d127890 */ /* 0x000fe4000fffe017 */
[----:B------:R-:W-:Y:S01]  /*5720*/  UIADD3 UR16, UR28, 0x100, URZ ;  /* 0x000001001c107890 */ /* 0x000fe2000fffe03f */
[----:B------:R-:W-:Y:S01]  /*5730*/  UMOV UR19, 0xc0000010 ;  /* 0xc000001000137882 */ /* 0x000fe20000000000 */
[----:B------:R-:W-:Y:S01]  /*5740*/  UMOV UR17, 0x8 ;  /* 0x0000000800117882 */ /* 0x000fe20000000000 */
[----:B------:R-:W-:Y:S02]  /*5750*/  WARPGROUP.DEPBAR.LE gsb0, 0x0 ;  /* 0x00008000000079c5 */ /* 0x000fe40000010000 */
[----:B------:R-:W-:-:S06]  /*5760*/  WARPGROUP.ARRIVE ;  /* 0x00000000000079c5 */ /* 0x000fcc0000000000 */
[----:B------:R-:W-:Y:S01]  /*5770*/  HGMMA.64x16x16.F32 R32, gdesc[UR16].tnspA.tnspB, R32, gsb0 ;  /* 0x60200000102079f0 */ /* 0x000fe20008000820 */
[----:B------:R-:W-:Y:S01]  /*5780*/  UMOV UR16, UR30 ;  /* 0x0000001e00107c82 */ /* 0x000fe20008000000 */
[----:B------:R-:W-:Y:S01]  /*5790*/  UMOV UR17, 0x8 ;  /* 0x0000000800117882 */ /* 0x000fe20000000000 */
[----:B------:R-:W-:Y:S01]  /*57a0*/  UIADD3 UR30, UR28, 0x240, URZ ;  /* 0x000002401c1e7890 */ /* 0x000fe2000fffe03f */
[----:B------:R-:W-:Y:S02]  /*57b0*/  WARPGROUP.DEPBAR.LE gsb0, 0x0 ;  /* 0x00008000000079c5 */ /* 0x000fe40000010000 */
[----:B------:R-:W-:-:S06]  /*57c0*/  WARPGROUP.ARRIVE ;  /* 0x00000000000079c5 */ /* 0x000fcc0000000000 */
[----:B------:R-:W-:Y:S01]  /*57d0*/  HGMMA.64x16x16.F32 R24, gdesc[UR16].tnspA.tnspB, R24, gsb0 ;  /* 0x60200000101879f0 */ /* 0x000fe20008000818 */
        /* <DEDUP_REMOVED lines=9> */
[----:B------:R-:W-:Y:S02]  /*5870*/  WARPGROUP.DEPBAR.LE gsb0, 0x0 ;  /* 0x00008000000079c5 */ /* 0x000fe40000010000 */
[----:B------:R-:W-:-:S06]  /*5880*/  WARPGROUP.ARRIVE ;  /* 0x00000000000079c5 */ /* 0x000fcc0000000000 */
[----:B------:R-:W-:Y:S01]  /*5890*/  HGMMA.64x16x16.F32 R24, gdesc[UR16].tnspA.tnspB, R24, gsb0 ;  /* 0x60200000101879f0 */ /* 0x000fe20008000818 */
[----:B------:R-:W-:Y:S02]  /*58a0*/  UIADD3 UR18, UR29, 0x60, UR23 ;  /* 0x000000601d127890 */ /* 0x000fe4000fffe017 */
[----:B------:R-:W-:Y:S01]  /*58b0*/  UIADD3 UR16, UR28, 0x300, URZ ;  /* 0x000003001c107890 */ /* 0x000fe2000fffe03f */
[----:B------:R-:W-:Y:S01]  /*58c0*/  UMOV UR19, 0xc0000010 ;  /* 0xc000001000137882 */ /* 0x000fe20000000000 */
[----:B------:R-:W-:Y:S01]  /*58d0*/  UMOV UR17, 0x8 ;  /* 0x0000000800117882 */ /* 0x000fe20000000000 */
[----:B------:R-:W-:Y:S01]  /*58e0*/  UIADD3 UR29, UR28, 0x340, URZ ;  /* 0x000003401c1d7890 */ /* 0x000fe2000fffe03f */
        /* <DEDUP_REMOVED lines=9> */
[----:B------:R-:W-:Y:S02]  /*5980*/  UIADD3 UR18, UR23, UR15, URZ ;  /* 0x0000000f17127290 */ /* 0x000fe4000fffe03f */
        /* <DEDUP_REMOVED lines=41> */
[----:B------:R-:W-:Y:S02]  /*5c20*/  UIADD3 UR28, UR28, 0x740, URZ ;  /* 0x000007401c1c7890 */ /* 0x000fe4000fffe03f */
[----:B------:R-:W-:Y:S01]  /*5c30*/  UIADD3 UR15, UR14, 0x400, URZ ;  /* 0x000004000e0f7890 */ /* 0x000fe2000fffe03f */
        /* <DEDUP_REMOVED lines=8> */
[----:B------:R-:W-:Y:S01]  /*5cc0*/  UMOV UR18, UR24 ;  /* 0x0000001800127c82 */ /* 0x000fe20008000000 */
[----:B------:R-:W-:Y:S01]  /*5cd0*/  UMOV UR19, 0xc0000010 ;  /* 0xc000001000137882 */ /* 0x000fe20000000000 */
[----:B------:R-:W-:Y:S01]  /*5ce0*/  UMOV UR16, UR15 ;  /* 0x0000000f00107c82 */ /* 0x000fe20008000000 */
        /* <DEDUP_REMOVED lines=50> */
[----:B------:R-:W-:-:S04]  /*6010*/  USHF.L.U32 UR14, UR36, 0x1, URZ ;  /* 0x00000001240e7899 */ /* 0x000fc8000800063f */
[----:B------:R-:W-:-:S04]  /*6020*/  ULOP3.LUT UR22, UR14, 0xfffffffe, UR22, 0xe2, !UPT ;  /* 0xfffffffe0e167892 */ /* 0x000fc8000f8ee216 */
[----:B------:R-:W-:Y:S01]  /*6030*/  ULEA UR21, UR22, UR21, 0x3 ;  /* 0x0000001516157291 */ /* 0x000fe2000f8e183f */
[----:B------:R-:W-:Y:S02]  /*6040*/  WARPGROUP.DEPBAR.LE gsb0, 0x0 ;  /* 0x00008000000079c5 */ /* 0x000fe40000010000 */
[----:B------:R-:W-:-:S06]  /*6050*/  WARPGROUP.ARRIVE ;  /* 0x00000000000079c5 */ /* 0x000fcc0000000000 */
[----:B------:R-:W-:Y:S03]  /*6060*/  HGMMA.64x16x16.F32 R160, gdesc[UR16].tnspB, R160, gsb0 ;  /* 0x4020000010a079f0 */ /* 0x000fe600080008a0 */
[----:B------:R-:W-:Y:S02]  /*6070*/  WARPGROUP.DEPBAR.LE gsb0, 0x0 ;  /* 0x00008000000079c5 */ /* 0x000fe40000010000 */
[----:B------:R-:W-:Y:S01]  /*6080*/  SYNCS.ARRIVE.TRANS64.A1T0 RZ, [UR21], RZ ;  /* 0x000000ffffff79a7 */ /* 0x000fe20008100015 */
[----:B------:R-:W-:Y:S05]  /*6090*/  @!P1 BRA `(.L_x_33) ;  /* 0x0000000000049947 */ /* 0x000fea0003800000 */
[----:B------:R-:W-:Y:S01]  /*60a0*/  BPT.TRAP 0x1 ;  /* 0x000000040000795c */ /* 0x000fe20000300000 */
.L_x_33:
[----:B------:R-:W-:Y:S02]  /*60b0*/  LEA R19, R196, UR39, 0x3 ;  /* 0x00000027c4137c11 */ /* 0x000fe4000f8e18ff */
[----:B-1----:R-:W-:-:S04]  /*60c0*/  SHF.L.U32 R2, R183, 0x1f, RZ ;  /* 0x0000001fb7027819 */ /* 0x002fc800000006ff */
[----:B------:R-:W1:Y:S02]  /*60d0*/  SYNCS.PHASECHK.TRANS64.TRYWAIT P2, [R19+URZ+0x12890], R2 ;  /* 0x01289002130075a7 */ /* 0x000e64000804017f */
[----:B-1----:R-:W-:Y:S05]  /*60e0*/  @!P2 BRA `(.L_x_34) ;  /* 0x0000003400a0a947 */ /* 0x002fea0003800000 */
.L_x_130:
[----:B------:R-:W2:Y:S01]  /*60f0*/  S2UR UR16, SR_SWINHI ;  /* 0x00000000001079c3 */ /* 0x000ea20000002f00 */
[----:B------:R-:W-:-:S05]  /*6100*/  IMAD.SHL.U32 R3, R196, 0x800, RZ ;  /* 0x00000800c4037824 */ /* 0x000fca00078e00ff */
[----:B------:R-:W-:Y:S02]  /*6110*/  SHF.R.S32.HI R5, RZ, 0x1f, R3 ;  /* 0x0000001fff057819 */ /* 0x000fe40000011403 */
[----:B------:R-:W-:-:S04]  /*6120*/  IADD3 R3, P2, R194, R3, RZ ;  /* 0x00000003c2037210 */ /* 0x000fc80007f5e0ff */
[----:B------:R-:W-:Y:S01]  /*6130*/  LEA.HI.X.SX32 R18, R194, R5, 0x1, P2 ;  /* 0x00000005c2127211 */ /* 0x000fe200010f0eff */
[----:B------:R-:W-:Y:S01]  /*6140*/  UMOV UR14, UR39 ;  /* 0x00000027000e7c82 */ /* 0x000fe20008000000 */
[----:B--2---:R-:W-:Y:S01]  /*6150*/  UMOV UR15, UR16 ;  /* 0x00000010000f7c82 */ /* 0x004fe20008000000 */
[----:B------:R-:W-:-:S04]  /*6160*/  LEA R17, P2, R3, UR14, 0x2 ;  /* 0x0000000e03117c11 */ /* 0x000fc8000f8410ff */
[----:B------:R-:W-:Y:S02]  /*6170*/  LEA.HI.X R18, R3, UR15, R18, 0x2, P2 ;  /* 0x0000000f03127c11 */ /* 0x000fe400090f1412 */
[C---:B------:R-:W-:Y:S02]  /*6180*/  IADD3 R3, P3, R17.reuse, 0xe000, RZ ;  /* 0x0000e00011037810 */ /* 0x040fe40007f7e0ff */
[C---:B------:R-:W-:Y:S02]  /*6190*/  IADD3 R5, P6, R17.reuse, 0xe200, RZ ;  /* 0x0000e20011057810 */ /* 0x040fe40007fde0ff */
[----:B------:R-:W-:Y:S02]  /*61a0*/  IADD3 R7, P5, R17, 0xe020, RZ ;  /* 0x0000e02011077810 */ /* 0x000fe40007fbe0ff */
[----:B-1----:R-:W-:Y:S02]  /*61b0*/  LOP3.LUT R2, R3, 0x180, RZ, 0xc0, !PT ;  /* 0x0000018003027812 */ /* 0x002fe400078ec0ff */
[----:B------:R-:W-:-:S02]  /*61c0*/  LOP3.LUT R4, R5, 0x180, RZ, 0xc0, !PT ;  /* 0x0000018005047812 */ /* 0x000fc400078ec0ff */
[----:B------:R-:W-:Y:S02]  /*61d0*/  LOP3.LUT R6, R7, 0x180, RZ, 0xc0, !PT ;  /* 0x0000018007067812 */ /* 0x000fe400078ec0ff */
[----:B------:R-:W-:Y:S02]  /*61e0*/  SHF.R.U64 R2, R2, 0x3, RZ ;  /* 0x0000000302027819 */ /* 0x000fe400000012ff */
[----:B------:R-:W-:Y:S02]  /*61f0*/  SHF.R.U64 R4, R4, 0x3, RZ ;  /* 0x0000000304047819 */ /* 0x000fe400000012ff */
[----:B------:R-:W-:Y:S02]  /*6200*/  SHF.R.U64 R6, R6, 0x3, RZ ;  /* 0x0000000306067819 */ /* 0x000fe400000012ff */
[----:B------:R-:W-:Y:S02]  /*6210*/  IADD3 R9, P2, R17, 0xe220, RZ ;  /* 0x0000e22011097810 */ /* 0x000fe40007f5e0ff */
[----:B------:R-:W-:Y:S01]  /*6220*/  LOP3.LUT R2, R2, R3, RZ, 0x3c, !PT ;  /* 0x0000000302027212 */ /* 0x000fe200078e3cff */
[----:B------:R-:W-:Y:S01]  /*6230*/  IMAD.X R3, RZ, RZ, R18, P3 ;  /* 0x000000ffff037224 */ /* 0x000fe200018e0612 */
[----:B------:R-:W-:-:S02]  /*6240*/  LOP3.LUT R4, R4, R5, RZ, 0x3c, !PT ;  /* 0x0000000504047212 */ /* 0x000fc400078e3cff */
[C---:B------:R-:W-:Y:S02]  /*6250*/  IADD3 R11, P4, R17.reuse, 0xf000, RZ ;  /* 0x0000f000110b7810 */ /* 0x040fe40007f9e0ff */
[----:B------:R-:W-:Y:S01]  /*6260*/  LOP3.LUT R6, R6, R7, RZ, 0x3c, !PT ;  /* 0x0000000706067212 */ /* 0x000fe200078e3cff */
[----:B------:R-:W-:Y:S01]  /*6270*/  IMAD.X R7, RZ, RZ, R18, P5 ;  /* 0x000000ffff077224 */ /* 0x000fe200028e0612 */
[C---:B------:R-:W-:Y:S01]  /*6280*/  IADD3 R13, P3, R17.reuse, 0xf200, RZ ;  /* 0x0000f200110d7810 */ /* 0x040fe20007f7e0ff */
[----:B------:R1:W-:Y:S01]  /*6290*/  ST.E desc[UR26][R2.64], R32 ;  /* 0x0000002002007985 */ /* 0x0003e2000c10191a */
[----:B------:R-:W-:Y:S02]  /*62a0*/  IADD3.X R5, RZ, R18, RZ, P6, !PT ;  /* 0x00000012ff057210 */ /* 0x000fe400037fe4ff */
[----:B------:R-:W-:Y:S01]  /*62b0*/  IADD3 R15, P6, R17, 0xf020, RZ ;  /* 0x0000f020110f7810 */ /* 0x000fe20007fde0ff */
[----:B------:R1:W-:Y:S01]  /*62c0*/  ST.E desc[UR26][R2.64+0x4], R33 ;  /* 0x0000042102007985 */ /* 0x0003e2000c10191a */
[----:B------:R-:W-:-:S02]  /*62d0*/  LOP3.LUT R8, R9, 0x180, RZ, 0xc0, !PT ;  /* 0x0000018009087812 */ /* 0x000fc400078ec0ff */
[----:B------:R-:W-:Y:S01]  /*62e0*/  IADD3 R17, P5, R17, 0xf220, RZ ;  /* 0x0000f22011117810 */ /* 0x000fe20007fbe0ff */
[----:B------:R1:W-:Y:S01]  /*62f0*/  ST.E desc[UR26][R4.64], R34 ;  /* 0x0000002204007985 */ /* 0x0003e2000c10191a */
[----:B------:R-:W-:Y:S02]  /*6300*/  LOP3.LUT R10, R11, 0x180, RZ, 0xc0, !PT ;  /* 0x000001800b0a7812 */ /* 0x000fe400078ec0ff */
[----:B------:R-:W-:Y:S01]  /*6310*/  LOP3.LUT R12, R13, 0x180, RZ, 0xc0, !PT ;  /* 0x000001800d0c7812 */ /* 0x000fe200078ec0ff */
[----:B------:R1:W-:Y:S01]  /*6320*/  ST.E desc[UR26][R4.64+0x4], R35 ;  /* 0x0000042304007985 */ /* 0x0003e2000c10191a */
[----:B------:R-:W-:Y:S02]  /*6330*/  LOP3.LUT R14, R15, 0x180, RZ, 0xc0, !PT ;  /* 0x000001800f0e7812 */ /* 0x000fe400078ec0ff */
[----:B------:R-:W-:Y:S01]  /*6340*/  SHF.R.U64 R8, R8, 0x3, RZ ;  /* 0x0000000308087819 */ /* 0x000fe200000012ff */
[----:B------:R1:W-:Y:S01]  /*6350*/  ST.E desc[UR26][R6.64], R36 ;  /* 0x0000002406007985 */ /* 0x0003e2000c10191a */
[----:B------:R-:W-:-:S02]  /*6360*/  LOP3.LUT R16, R17, 0x180, RZ, 0xc0, !PT ;  /* 0x0000018011107812 */ /* 0x000fc400078ec0ff */
[----:B------:R-:W-:Y:S01]  /*6370*/  SHF.R.U64 R10, R10, 0x3, RZ ;  /* 0x000000030a0a7819 */ /* 0x000fe200000012ff */
[----:B------:R1:W-:Y:S01]  /*6380*/  ST.E desc[UR26][R6.64+0x4], R37 ;  /* 0x0000042506007985 */ /* 0x0003e2000c10191a */
[----:B------:R-:W-:Y:S02]  /*6390*/  SHF.R.U64 R12, R12, 0x3, RZ ;  /* 0x000000030c0c7819 */ /* 0x000fe400000012ff */
[----:B------:R-:W-:Y:S02]  /*63a0*/  SHF.R.U64 R14, R14, 0x3, RZ ;  /* 0x000000030e0e7819 */ /* 0x000fe400000012ff */
[----:B------:R-:W-:Y:S01]  /*63b0*/  LOP3.LUT R8, R8, R9, RZ, 0x3c, !PT ;  /* 0x0000000908087212 */ /* 0x000fe200078e3cff */
[----:B------:R-:W-:Y:S01]  /*63c0*/  IMAD.X R9, RZ, RZ, R18, P2 ;  /* 0x000000ffff097224 */ /* 0x000fe200010e0612 */
[----:B------:R-:W-:Y:S02]  /*63d0*/  SHF.R.U64 R16, R16, 0x3, RZ ;  /* 0x0000000310107819 */ /* 0x000fe400000012ff */
[----:B------:R-:W-:-:S02]  /*63e0*/  LOP3.LUT R10, R10, R11, RZ, 0x3c, !PT ;  /* 0x0000000b0a0a7212 */ /* 0x000fc400078e3cff */
[----:B------:R-:W-:Y:S01]  /*63f0*/  LOP3.LUT R12, R12, R13, RZ, 0x3c, !PT ;  /* 0x0000000d0c0c7212 */ /* 0x000fe200078e3cff */
[--C-:B------:R-:W-:Y:S01]  /*6400*/  IMAD.X R13, RZ, RZ, R18.reuse, P3 ;  /* 0x000000ffff0d7224 */ /* 0x100fe200018e0612 */
[-C--:B------:R-:W-:Y:S01]  /*6410*/  IADD3.X R11, RZ, R18.reuse, RZ, P4, !PT ;  /* 0x00000012ff0b7210 */ /* 0x080fe200027fe4ff */
[----:B------:R1:W-:Y:S01]  /*6420*/  ST.E desc[UR26][R8.64], R38 ;  /* 0x0000002608007985 */ /* 0x0003e2000c10191a */
[----:B------:R-:W-:Y:S01]  /*6430*/  LOP3.LUT R14, R14, R15, RZ, 0x3c, !PT ;  /* 0x0000000f0e0e7212 */ /* 0x000fe200078e3cff */
[----:B------:R-:W-:Y:S01]  /*6440*/  IMAD.X R15, RZ, RZ, R18, P6 ;  /* 0x000000ffff0f7224 */ /* 0x000fe200030e0612 */
[----:B------:R-:W-:Y:S01]  /*6450*/  LOP3.LUT R16, R16, R17, RZ, 0x3c, !PT ;  /* 0x0000001110107212 */ /* 0x000fe200078e3cff */
[----:B------:R1:W-:Y:S01]  /*6460*/  ST.E desc[UR26][R8.64+0x4], R39 ;  /* 0x0000042708007985 */ /* 0x0003e2000c10191a */
[----:B------:R-:W-:-:S03]  /*6470*/  IADD3.X R17, RZ, R18, RZ, P5, !PT ;  /* 0x00000012ff117210 */ /* 0x000fc60002ffe4ff */
[----:B------:R1:W-:Y:S04]  /*6480*/  ST.E desc[UR26][R10.64], R24 ;  /* 0x000000180a007985 */ /* 0x0003e8000c10191a */
[----:B------:R1:W-:Y:S04]  /*6490*/  ST.E desc[UR26][R10.64+0x4], R25 ;  /* 0x000004190a007985 */ /* 0x0003e8000c10191a */
[----:B------:R1:W-:Y:S04]  /*64a0*/  ST.E desc[UR26][R12.64], R26 ;  /* 0x0000001a0c007985 */ /* 0x0003e8000c10191a */
[----:B------:R1:W-:Y:S04]  /*64b0*/  ST.E desc[UR26][R12.64+0x4], R27 ;  /* 0x0000041b0c007985 */ /* 0x0003e8000c10191a */
[----:B------:R1:W-:Y:S04]  /*64c0*/  ST.E desc[UR26][R14.64], R28 ;  /* 0x0000001c0e007985 */ /* 0x0003e8000c10191a */
[----:B------:R1:W-:Y:S04]  /*64d0*/  ST.E desc[UR26][R14.64+0x4], R29 ;  /* 0x0000041d0e007985 */ /* 0x0003e8000c10191a */
[----:B------:R1:W-:Y:S04]  /*64e0*/  ST.E desc[UR26][R16.64], R30 ;  /* 0x0000001e10007985 */ /* 0x0003e8000c10191a */
[----:B------:R1:W-:Y:S01]  /*64f0*/  ST.E desc[UR26][R16.64+0x4], R31 ;  /* 0x0000041f10007985 */ /* 0x0003e2000c10191a */
[----:B------:R-:W-:Y:S01]  /*6500*/  @!PT LDS RZ, [RZ] ;  /* 0x00000000fffff984 */ /* 0x000fe20000000800 */
[----:B------:R-:W-:Y:S01]  /*6510*/  @!PT LDS RZ, [RZ] ;  /* 0x00000000fffff984 */ /* 0x000fe20000000800 */
[----:B------:R-:W-:Y:S01]  /*6520*/  @!PT LDS RZ, [RZ] ;  /* 0x00000000fffff984 */ /* 0x000fe20000000800 */
[----:B------:R-:W-:Y:S01]  /*6530*/  @!PT LDS RZ, [RZ] ;  /* 0x00000000fffff984 */ /* 0x000fe20000000800 */
[----:B------:R2:W-:Y:S06]  /*6540*/  MEMBAR.ALL.CTA ;  /* 0x0000000000007992 */ /* 0x0005ec0000008000 */
[----:B--2---:R-:W2:Y:S01]  /*6550*/  FENCE.VIEW.ASYNC.S ;  /* 0x00000000000073c6 */ /* 0x004ea20000000000 */
[----:B------:R-:W-:Y:S05]  /*6560*/  @!P1 BRA `(.L_x_35) ;  /* 0x0000000000049947 */ /* 0x000fea0003800000 */
[----:B------:R-:W-:Y:S01]  /*6570*/  BPT.TRAP 0x1 ;  /* 0x000000040000795c */ /* 0x000fe20000300000 */
.L_x_35:
[----:B--2---:R3:W-:Y:S01]  /*6580*/  SYNCS.ARRIVE.TRANS64.A1T0 RZ, [R19+URZ+0x12880], RZ ;  /* 0x012880ff13ff79a7 */ /* 0x0047e2000810003f */
[----:B------:R-:W-:-:S04]  /*6590*/  UIADD3 UR36, UR36, 0x1, URZ ;  /* 0x0000000124247890 */ /* 0x000fc8000fffe03f */
[----:B------:R-:W-:-:S04]  /*65a0*/  UISETP.NE.AND UP0, UPT, UR36, 0x2, UPT ;  /* 0x000000022400788c */ /* 0x000fc8000bf05270 */
[----:B------:R-:W-:Y:S02]  /*65b0*/  USEL UR14, URZ, 0x1, UP0 ;  /* 0x000000013f0e7887 */ /* 0x000fe40008000000 */
[----:B------:R-:W-:-:S04]  /*65c0*/  USEL UR36, UR36, URZ, UP0 ;  /* 0x0000003f24247287 */ /* 0x000fc80008000000 */
[----:B---3--:R-:W-:-:S08]  /*65d0*/  LOP3.LUT R0, R0, UR14, RZ, 0x3c, !PT ;  /* 0x0000000e00007c12 */ /* 0x008fd0000f8e3cff */
.L_x_31:
[C---:B-1----:R-:W-:Y:S01]  /*65e0*/  VIADD R2, R196.reuse, 0x1 ;  /* 0x00000001c4027836 */ /* 0x042fe20000000000 */
[----:B------:R-:W-:-:S04]  /*65f0*/  ISETP.NE.AND P2, PT, R196, 0x1, PT ;  /* 0x00000001c400780c */ /* 0x000fc80003f45270 */
[C---:B------:R-:W-:Y:S02]  /*6600*/  ISETP.NE.AND P1, PT, R2.reuse, 0x2, PT ;  /* 0x000000020200780c */ /* 0x040fe40003f25270 */
[----:B------:R-:W-:Y:S02]  /*6610*/  SEL R4, RZ, 0x1, P2 ;  /* 0x00000001ff047807 */ /* 0x000fe40001000000 */
[----:B------:R-:W-:Y:S02]  /*6620*/  SEL R196, R2, RZ, P1 ;  /* 0x000000ff02c47207 */ /* 0x000fe40000800000 */
[----:B------:R-:W-:Y:S01]  /*6630*/  LOP3.LUT R183, R183, R4, RZ, 0x3c, !PT ;  /* 0x00000004b7b77212 */ /* 0x000fe200078e3cff */
[----:B------:R-:W-:Y:S06]  /*6640*/  @!P0 BRA `(.L_x_36) ;  /* 0x0000000000048947 */ /* 0x000fec0003800000 */
[----:B------:R-:W-:Y:S01]  /*6650*/  BPT.TRAP 0x1 ;  /* 0x000000040000795c */ /* 0x000fe20000300000 */
.L_x_36:
[----:B------:R-:W-:Y:S02]  /*6660*/  UISETP.GT.U32.AND UP0, UPT, UR4, 0x1, UPT ;  /* 0x000000010400788c */ /* 0x000fe4000bf04070 */
[----:B------:R-:W-:-:S04]  /*6670*/  ULEA UR14, UR5, UR39, 0x3 ;  /* 0x00000027050e7291 */ /* 0x000fc8000f8e183f */
[----:B------:R-:W-:Y:S01]  /*6680*/  UIADD3 UR14, UR14, 0x12820, URZ ;  /* 0x000128200e0e7890 */ /* 0x000fe2000fffe03f */
[----:B------:R-:W-:-:S03]  /*6690*/  PLOP3.LUT P1, PT, PT, PT, UP0, 0x80, 0x0 ;  /* 0x000000000000781c */ /* 0x000fc60003f2f008 */
[----:B------:R-:W-:-:S09]  /*66a0*/  UPRMT UR14, URZ, 0x654, UR14 ;  /* 0x000006543f0e7896 */ /* 0x000fd2000800000e */
[----:B------:R-:W-:Y:S01]  /*66b0*/  SYNCS.ARRIVE.TRANS64.RED.A1T0 RZ, [UR14], RZ ;  /* 0x000000ffffff79a7 */ /* 0x000fe2000810040e */
[----:B------:R-:W-:Y:S05]  /*66c0*/  @P1 BRA `(.L_x_37) ;  /* 0x0000000000041947 */ /* 0x000fea0003800000 */
[----:B------:R-:W-:Y:S01]  /*66d0*/  BPT.TRAP 0x1 ;  /* 0x000000040000795c */ /* 0x000fe20000300000 */
.L_x_37:
[----:B------:R-:W-:-:S04]  /*66e0*/  UIADD3 UR5, UR5, 0x1, URZ ;  /* 0x0000000105057890 */ /* 0x000fc8000fffe03f */
[----:B------:R-:W-:-:S04]  /*66f0*/  UISETP.NE.AND UP0, UPT, UR5, 0x4, UPT ;  /* 0x000000040500788c */ /* 0x000fc8000bf05270 */
[----:B------:R-:W-:Y:S01]  /*6700*/  USEL UR14, UR5, URZ, UP0 ;  /* 0x0000003f050e7287 */ /* 0x000fe20008000000 */
[----:B------:R-:W-:Y:S11]  /*6710*/  @!P0 BRA `(.L_x_38) ;  /* 0x0000000000048947 */ /* 0x000ff60003800000 */
[----:B------:R-:W-:Y:S01]  /*6720*/  BPT.TRAP 0x1 ;  /* 0x000000040000795c */ /* 0x000fe20000300000 */
.L_x_38:
[----:B------:R-:W-:-:S04]  /*6730*/  ULEA UR5, UR14, UR39, 0x3 ;  /* 0x000000270e057291 */ /* 0x000fc8000f8e183f */
[----:B------:R-:W-:-:S04]  /*6740*/  UIADD3 UR5, UR5, 0x12820, URZ ;  /* 0x0001282005057890 */ /* 0x000fc8000fffe03f */
[----:B------:R-:W-:-:S09]  /*6750*/  UPRMT UR5, URZ, 0x654, UR5 ;  /* 0x000006543f057896 */ /* 0x000fd20008000005 */
[----:B------:R-:W-:Y:S01]  /*6760*/  SYNCS.ARRIVE.TRANS64.RED.A1T0 RZ, [UR5], RZ ;  /* 0x000000ffffff79a7 */ /* 0x000fe20008100405 */
[----:B------:R-:W-:Y:S05]  /*6770*/  @P1 BRA `(.L_x_39) ;  /* 0x0000000000041947 */ /* 0x000fea0003800000 */
[----:B------:R-:W-:Y:S01]  /*6780*/  BPT.TRAP 0x1 ;  /* 0x000000040000795c */ /* 0x000fe20000300000 */
.L_x_39:
[----:B------:R-:W-:Y:S01]  /*6790*/  UIADD3 UR20, UR20, 0x1, URZ ;  /* 0x0000000114147890 */ /* 0x000fe2000fffe03f */
[C---:B------:R-:W-:Y:S01]  /*67a0*/  ISETP.GT.AND P1, PT, R197.reuse, 0x1, PT ;  /* 0x00000001c500780c */ /* 0x040fe20003f24270 */
[----:B------:R-:W-:Y:S01]  /*67b0*/  UIADD3 UR5, UR14, 0x1, URZ ;  /* 0x000000010e057890 */ /* 0x000fe2000fffe03f */
[----:B------:R-:W-:Y:S01]  /*67c0*/  VIADD R197, R197, 0xffffffff ;  /* 0xffffffffc5c57836 */ /* 0x000fe20000000000 */
[----:B------:R-:W-:Y:S02]  /*67d0*/  UISETP.NE.AND UP0, UPT, UR20, 0x4, UPT ;  /* 0x000000041400788c */ /* 0x000fe4000bf05270 */
[----:B------:R-:W-:Y:S02]  /*67e0*/  UISETP.NE.AND UP1, UPT, UR5, 0x4, UPT ;  /* 0x000000040500788c */ /* 0x000fe4000bf25270 */
[----:B------:R-:W-:Y:S02]  /*67f0*/  USEL UR14, URZ, 0x1, UP0 ;  /* 0x000000013f0e7887 */ /* 0x000fe40008000000 */
[----:B------:R-:W-:-:S02]  /*6800*/  USEL UR5, UR5, URZ, UP1 ;  /* 0x0000003f05057287 */ /* 0x000fc40008800000 */
[----:B------:R-:W-:Y:S02]  /*6810*/  USEL UR25, UR20, URZ, UP0 ;  /* 0x0000003f14197287 */ /* 0x000fe40008000000 */
[----:B------:R-:W-:Y:S01]  /*6820*/  LOP3.LUT R198, R198, UR14, RZ, 0x3c, !PT ;  /* 0x0000000ec6c67c12 */ /* 0x000fe2000f8e3cff */
[----:B------:R-:W-:Y:S09]  /*6830*/  @P1 BRA `(.L_x_40) ;  /* 0xffffffa8006c1947 */ /* 0x000ff2000383ffff */
.L_x_18:
[----:B------:R-:W-:Y:S05]  /*6840*/  @!P0 BRA `(.L_x_41) ;  /* 0x0000000000048947 */ /* 0x000fea0003800000 */
[----:B-1----:R-:W-:Y:S01]  /*6850*/  BPT.TRAP 0x1 ;  /* 0x000000040000795c */ /* 0x002fe20000300000 */
.L_x_41:
[----:B------:R-:W-:Y:S02]  /*6860*/  UISETP.GT.U32.AND UP0, UPT, UR4, 0x1, UPT ;  /* 0x000000010400788c */ /* 0x000fe4000bf04070 */
[----:B------:R-:W-:-:S04]  /*6870*/  UIADD3 UR5, UR7, 0x12860, URZ ;  /* 0x0001286007057890 */ /* 0x000fc8000fffe03f */
[----:B------:R-:W-:Y:S01]  /*6880*/  PLOP3.LUT P1, PT, PT, PT, UP0, 0x80, 0x0 ;  /* 0x000000000000781c */ /* 0x000fe20003f2f008 */
[----:B------:R-:W-:-:S09]  /*6890*/  UPRMT UR5, URZ, 0x654, UR5 ;  /* 0x000006543f057896 */ /* 0x000fd20008000005 */
[----:B------:R-:W-:Y:S03]  /*68a0*/  SYNCS.ARRIVE.TRANS64.RED.A1T0 RZ, [UR5], RZ ;  /* 0x000000ffffff79a7 */ /* 0x000fe60008100405 */
[----:B------:R-:W-:Y:S05]  /*68b0*/  @P1 BRA `(.L_x_42) ;  /* 0x0000000000041947 */ /* 0x000fea0003800000 */
[----:B-1----:R-:W-:Y:S01]  /*68c0*/  BPT.TRAP 0x1 ;  /* 0x000000040000795c */ /* 0x002fe20000300000 */
.L_x_42:
[----:B------:R-:W-:Y:S05]  /*68d0*/  @!P0 BRA `(.L_x_43) ;  /* 0x0000000000048947 */ /* 0x000fea0003800000 */
[----:B-1----:R-:W-:Y:S01]  /*68e0*/  BPT.TRAP 0x1 ;  /* 0x000000040000795c */ /* 0x002fe20000300000 */
.L_x_43:
[----:B------:R-:W-:-:S04]  /*68f0*/  UIADD3 UR7, UR7, 0x12868, URZ ;  /* 0x0001286807077890 */ /* 0x000fc8000fffe03f */
[----:B------:R-:W-:-:S09]  /*6900*/  UPRMT UR7, URZ, 0x654, UR7 ;  /* 0x000006543f077896 */ /* 0x000fd20008000007 */
[----:B------:R-:W-:Y:S01]  /*6910*/  SYNCS.ARRIVE.TRANS64.RED.A1T0 RZ, [UR7], RZ ;  /* 0x000000ffffff79a7 */ /* 0x000fe20008100407 */
[----:B------:R-:W-:Y:S05]  /*6920*/  @P1 BRA `(.L_x_44) ;  /* 0x0000000000041947 */ /* 0x000fea0003800000 */
[----:B-1----:R-:W-:Y:S01]  /*6930*/  BPT.TRAP 0x1 ;  /* 0x000000040000795c */ /* 0x002fe20000300000 */
.L_x_44:
[----:B------:R-:W-:-:S04]  /*6940*/  ULOP3.LUT UR6, UR6, 0x2, URZ, 0xfc, !UPT ;  /* 0x0000000206067892 */ /* 0x000fc8000f8efc3f */
[----:B------:R-:W-:-:S06]  /*6950*/  UISETP.NE.AND UP0, UPT, UR6, 0x3, UPT ;  /* 0x000000030600788c */ /* 0x000fcc000bf05270 */
[----:B------:R-:W-:-:S13]  /*6960*/  PLOP3.LUT P1, PT, PT, PT, UP0, 0x80, 0x0 ;  /* 0x000000000000781c */ /* 0x000fda0003f2f008 */
[----:B------:R-:W-:Y:S05]  /*6970*/  @!P1 BRA `(.L_x_45) ;  /* 0x0000000000049947 */ /* 0x000fea0003800000 */
[----:B-1----:R-:W-:Y:S01]  /*6980*/  BPT.TRAP 0x1 ;  /* 0x000000040000795c */ /* 0x002fe20000300000 */
.L_x_45:
[----:B--2---:R-:W-:Y:S02]  /*6990*/  LEA R3, R196, UR39, 0x3 ;  /* 0x00000027c4037c11 */ /* 0x004fe4000f8e18ff */
[----:B------:R-:W-:-:S04]  /*69a0*/  SHF.L.U32 R2, R183, 0x1f, RZ ;  /* 0x0000001fb7027819 */ /* 0x000fc800000006ff */
[----:B------:R-:W2:Y:S02]  /*69b0*/  SYNCS.PHASECHK.TRANS64.TRYWAIT P0, [R3+URZ+0x12890], R2 ;  /* 0x01289002030075a7 */ /* 0x000ea4000800017f */
[----:B--2---:R-:W-:Y:S05]  /*69c0*/  @!P0 BRA `(.L_x_46) ;  /* 0x0000002c007c8947 */ /* 0x004fea0003800000 */
.L_x_131:
[----:B------:R-:W-:Y:S05]  /*69d0*/  @!P1 BRA `(.L_x_47) ;  /* 0x0000000000049947 */ /* 0x000fea0003800000 */
[----:B-1----:R-:W-:Y:S01]  /*69e0*/  BPT.TRAP 0x1 ;  /* 0x000000040000795c */ /* 0x002fe20000300000 */
.L_x_47:
[----:B------:R-:W-:-:S04]  /*69f0*/  IADD3 R196, R196, 0x1, RZ ;  /* 0x00000001c4c47810 */ /* 0x000fc80007ffe0ff */
[----:B------:R-:W-:-:S04]  /*6a00*/  ISETP.NE.AND P0, PT, R196, 0x2, PT ;  /* 0x00000002c400780c */ /* 0x000fc80003f05270 */
[----:B--2---:R-:W-:Y:S02]  /*6a10*/  SEL R2, RZ, 0x1, P0 ;  /* 0x00000001ff027807 */ /* 0x004fe40000000000 */
[----:B------:R-:W-:Y:S02]  /*6a20*/  SEL R196, R196, RZ, P0 ;  /* 0x000000ffc4c47207 */ /* 0x000fe40000000000 */
[----:B------:R-:W-:Y:S02]  /*6a30*/  LOP3.LUT R2, R183, R2, RZ, 0x3c, !PT ;  /* 0x00000002b7027212 */ /* 0x000fe400078e3cff */
[----:B------:R-:W-:Y:S02]  /*6a40*/  LEA R3, R196, UR39, 0x3 ;  /* 0x00000027c4037c11 */ /* 0x000fe4000f8e18ff */
[----:B------:R-:W-:-:S04]  /*6a50*/  SHF.L.U32 R2, R2, 0x1f, RZ ;  /* 0x0000001f02027819 */ /* 0x000fc800000006ff */
[----:B------:R-:W2:Y:S02]  /*6a60*/  SYNCS.PHASECHK.TRANS64.TRYWAIT P0, [R3+URZ+0x12890], R2 ;  /* 0x01289002030075a7 */ /* 0x000ea4000800017f */
[----:B--2---:R-:W-:Y:S05]  /*6a70*/  @!P0 BRA `(.L_x_48) ;  /* 0x0000002c00648947 */ /* 0x004fea0003800000 */
.L_x_132:
[----:B------:R-:W-:Y:S01]  /*6a80*/  ULEA UR4, UR36, UR37, 0x1 ;  /* 0x0000002524047291 */ /* 0x000fe2000f8e083f */
[----:B--2---:R-:W-:Y:S02]  /*6a90*/  SHF.L.U32 R2, R0, 0x1f, RZ ;  /* 0x0000001f00027819 */ /* 0x004fe400000006ff */
[----:B------:R-:W-:Y:S01]  /*6aa0*/  MOV R0, RZ ;  /* 0x000000ff00007202 */ /* 0x000fe20000000f00 */
[----:B------:R-:W-:-:S03]  /*6ab0*/  ULEA UR4, UR4, UR39, 0x3 ;  /* 0x0000002704047291 */ /* 0x000fc6000f8e183f */
[----:B------:R-:W-:-:S06]  /*6ac0*/  LOP3.LUT P1, RZ, R0, 0x9f, RZ, 0xc0, !PT ;  /* 0x0000009f00ff7812 */ /* 0x000fcc000782c0ff */
[----:B------:R-:W2:Y:S02]  /*6ad0*/  SYNCS.PHASECHK.TRANS64.TRYWAIT P0, [UR4+0x128a0], R2 ;  /* 0x0128a002ff0075a7 */ /* 0x000ea40008000144 */
[----:B--2---:R-:W-:Y:S05]  /*6ae0*/  @!P0 BRA `(.L_x_49) ;  /* 0x0000002c005c8947 */ /* 0x004fea0003800000 */
.L_x_133:
[----:B------:R-:W-:Y:S05]  /*6af0*/  @!P1 BRA `(.L_x_50) ;  /* 0x0000000000409947 */ /* 0x000fea0003800000 */
[----:B------:R-:W-:Y:S01]  /*6b00*/  MOV R0, 0x0 ;  /* 0x0000000000007802 */ /* 0x000fe20000000f00 */
[----:B------:R-:W-:Y:S01]  /*6b10*/  ULDC.64 UR4, c[0x4][0x68] ;  /* 0x01001a0000047ab9 */ /* 0x000fe20000000a00 */
[----:B------:R-:W-:Y:S01]  /*6b20*/  ULDC.64 UR6, c[0x4][0x8] ;  /* 0x0100020000067ab9 */ /* 0x000fe20000000a00 */
[----:B---3--:R-:W-:Y:S01]  /*6b30*/  IMAD.U32 R4, RZ, RZ, UR4 ;  /* 0x00000004ff047e24 */ /* 0x008fe2000f8e00ff */
[----:B--2---:R2:W3:Y:S01]  /*6b40*/  LDC.64 R2, c[0x4][R0] ;  /* 0x0100000000027b82 */ /* 0x0044e20000000a00 */
[----:B------:R-:W-:Y:S01]  /*6b50*/  IMAD.U32 R5, RZ, RZ, UR5 ;  /* 0x00000005ff057e24 */ /* 0x000fe2000f8e00ff */
[----:B------:R-:W-:Y:S01]  /*6b60*/  ULDC.64 UR4, c[0x4][0x70] ;  /* 0x01001c0000047ab9 */ /* 0x000fe20000000a00 */
[----:B------:R-:W-:Y:S01]  /*6b70*/  IMAD.U32 R10, RZ, RZ, UR6 ;  /* 0x00000006ff0a7e24 */ /* 0x000fe2000f8e00ff */
[----:B------:R-:W-:Y:S01]  /*6b80*/  MOV R6, UR4 ;  /* 0x0000000400067c02 */ /* 0x000fe20008000f00 */
[----:B------:R-:W-:Y:S01]  /*6b90*/  IMAD.U32 R7, RZ, RZ, UR5 ;  /* 0x00000005ff077e24 */ /* 0x000fe2000f8e00ff */
[----:B------:R-:W-:Y:S01]  /*6ba0*/  MOV R11, UR7 ;  /* 0x00000007000b7c02 */ /* 0x000fe20008000f00 */
[----:B------:R-:W-:Y:S01]  /*6bb0*/  IMAD.MOV.U32 R8, RZ, RZ, 0x70 ;  /* 0x00000070ff087424 */ /* 0x000fe200078e00ff */
[----:B------:R-:W-:Y:S01]  /*6bc0*/  MOV R13, RZ ;  /* 0x000000ff000d7202 */ /* 0x000fe20000000f00 */
[----:B--2---:R-:W-:-:S07]  /*6bd0*/  IMAD.MOV.U32 R12, RZ, RZ, 0x1 ;  /* 0x00000001ff0c7424 */ /* 0x004fce00078e00ff */
[----:B------:R-:W-:-:S07]  /*6be0*/  LEPC R20, `(.L_x_50) ;  /* 0x000000001014794e */ /* 0x000fce0000000000 */
[----:B-1-3--:R-:W-:Y:S05]  /*6bf0*/  CALL.ABS.NOINC R2 ;  /* 0x0000000002007343 */ /* 0x00afea0003c00000 */
.L_x_50:
[----:B------:R-:W-:Y:S02]  /*6c00*/  IMAD.U32 R16, RZ, RZ, UR39 ;  /* 0x00000027ff107e24 */ /* 0x000fe4000f8e00ff */
[----:B--2---:R-:W-:-:S04]  /*6c10*/  IMAD.U32 R3, RZ, RZ, UR37 ;  /* 0x00000025ff037e24 */ /* 0x004fc8000f8e00ff */
[----:B------:R-:W-:-:S05]  /*6c20*/  IMAD R16, R3, 0x1200, R16 ;  /* 0x0000120003107824 */ /* 0x000fca00078e0210 */
[----:B------:R-:W-:-:S13]  /*6c30*/  LOP3.LUT P0, RZ, R16, 0x90, RZ, 0xc0, !PT ;  /* 0x0000009010ff7812 */ /* 0x000fda000780c0ff */
[----:B------:R-:W-:Y:S05]  /*6c40*/  @!P0 BRA `(.L_x_51) ;  /* 0x0000000000408947 */ /* 0x000fea0003800000 */
[----:B------:R-:W-:Y:S01]  /*6c50*/  MOV R0, 0x0 ;  /* 0x0000000000007802 */ /* 0x000fe20000000f00 */
[----:B------:R-:W-:Y:S01]  /*6c60*/  ULDC.64 UR4, c[0x4][0x68] ;  /* 0x01001a0000047ab9 */ /* 0x000fe20000000a00 */
[----:B------:R-:W-:Y:S01]  /*6c70*/  ULDC.64 UR6, c[0x4][0x8] ;  /* 0x0100020000067ab9 */ /* 0x000fe20000000a00 */
[----:B---3--:R-:W-:Y:S01]  /*6c80*/  MOV R4, UR4 ;  /* 0x0000000400047c02 */ /* 0x008fe20008000f00 */
[----:B------:R2:W3:Y:S01]  /*6c90*/  LDC.64 R2, c[0x4][R0] ;  /* 0x0100000000027b82 */ /* 0x0004e20000000a00 */
[----:B------:R-:W-:Y:S01]  /*6ca0*/  IMAD.U32 R5, RZ, RZ, UR5 ;  /* 0x00000005ff057e24 */ /* 0x000fe2000f8e00ff */
[----:B------:R-:W-:Y:S01]  /*6cb0*/  ULDC.64 UR4, c[0x4][0x70] ;  /* 0x01001c0000047ab9 */ /* 0x000fe20000000a00 */
[----:B------:R-:W-:Y:S01]  /*6cc0*/  IMAD.U32 R10, RZ, RZ, UR6 ;  /* 0x00000006ff0a7e24 */ /* 0x000fe2000f8e00ff */
[----:B------:R-:W-:Y:S01]  /*6cd0*/  MOV R7, UR5 ;  /* 0x0000000500077c02 */ /* 0x000fe20008000f00 */
[----:B------:R-:W-:Y:S01]  /*6ce0*/  IMAD.U32 R6, RZ, RZ, UR4 ;  /* 0x00000004ff067e24 */ /* 0x000fe2000f8e00ff */
[----:B------:R-:W-:Y:S01]  /*6cf0*/  MOV R8, 0x70 ;  /* 0x0000007000087802 */ /* 0x000fe20000000f00 */
[----:B------:R-:W-:-:S02]  /*6d00*/  IMAD.U32 R11, RZ, RZ, UR7 ;  /* 0x00000007ff0b7e24 */ /* 0x000fc4000f8e00ff */
[----:B------:R-:W-:Y:S02]  /*6d10*/  IMAD.MOV.U32 R12, RZ, RZ, 0x1 ;  /* 0x00000001ff0c7424 */ /* 0x000fe400078e00ff */
[----:B--2---:R-:W-:-:S07]  /*6d20*/  IMAD.MOV.U32 R13, RZ, RZ, RZ ;  /* 0x000000ffff0d7224 */ /* 0x004fce00078e00ff */
[----:B------:R-:W-:-:S07]  /*6d30*/  LEPC R20, `(.L_x_51) ;  /* 0x000000001014794e */ /* 0x000fce0000000000 */
[----:B-1-3--:R-:W-:Y:S05]  /*6d40*/  CALL.ABS.NOINC R2 ;  /* 0x0000000002007343 */ /* 0x00afea0003c00000 */
.L_x_51:
[----:B------:R-:W2:Y:S01]  /*6d50*/  S2R R6, SR_TID.X ;  /* 0x0000000000067919 */ /* 0x000ea20000002100 */
[----:B------:R-:W-:Y:S02]  /*6d60*/  F2FP.F16.F32.PACK_AB R160, R161, R160 ;  /* 0x000000a0a1a0723e */ /* 0x000fe400000000ff */
[----:B------:R-:W-:Y:S02]  /*6d70*/  F2FP.F16.F32.PACK_AB R161, R163, R162 ;  /* 0x000000a2a3a1723e */ /* 0x000fe400000000ff */
[----:B------:R-:W-:Y:S02]  /*6d80*/  F2FP.F16.F32.PACK_AB R162, R165, R164 ;  /* 0x000000a4a5a2723e */ /* 0x000fe400000000ff */
[----:B------:R-:W-:Y:S02]  /*6d90*/  F2FP.F16.F32.PACK_AB R163, R167, R166 ;  /* 0x000000a6a7a3723e */ /* 0x000fe400000000ff */
[C---:B--2---:R-:W-:Y:S01]  /*6da0*/  LOP3.LUT R0, R6.reuse, 0x7f, RZ, 0xc0, !PT ;  /* 0x0000007f06007812 */ /* 0x044fe200078ec0ff */
[C---:B---3--:R-:W-:Y:S01]  /*6db0*/  IMAD.SHL.U32 R5, R6.reuse, 0x8, RZ ;  /* 0x0000000806057824 */ /* 0x048fe200078e00ff */
[----:B------:R-:W-:-:S02]  /*6dc0*/  SHF.L.U32 R2, R6, 0x4, RZ ;  /* 0x0000000406027819 */ /* 0x000fc400000006ff */
[----:B------:R-:W-:Y:S01]  /*6dd0*/  SHF.R.U32.HI R4, RZ, 0x1, R6 ;  /* 0x00000001ff047819 */ /* 0x000fe20000011606 */
[----:B------:R-:W-:Y:S01]  /*6de0*/  VIADD R18, R0, 0x1f ;  /* 0x0000001f00127836 */ /* 0x000fe20000000000 */
[----:B------:R-:W-:Y:S02]  /*6df0*/  LOP3.LUT R3, R2, 0x40, RZ, 0xc0, !PT ;  /* 0x0000004002037812 */ /* 0x000fe400078ec0ff */
[----:B------:R-:W-:Y:S02]  /*6e00*/  LOP3.LUT R5, R5, 0x300, RZ, 0xc0, !PT ;  /* 0x0000030005057812 */ /* 0x000fe400078ec0ff */
[----:B------:R-:W-:Y:S02]  /*6e10*/  ISETP.GT.U32.AND P1, PT, R18, 0x3e, PT ;  /* 0x0000003e1200780c */ /* 0x000fe40003f24070 */
[----:B------:R-:W-:Y:S02]  /*6e20*/  LOP3.LUT R3, R3, 0x8, R4, 0xf8, !PT ;  /* 0x0000000803037812 */ /* 0x000fe400078ef804 */
[----:B------:R-:W-:-:S02]  /*6e30*/  SHF.L.U32 R0, R6, 0x1, RZ ;  /* 0x0000000106007819 */ /* 0x000fc400000006ff */
[----:B------:R-:W-:Y:S02]  /*6e40*/  LOP3.LUT R5, R5, 0x30, R2, 0xf8, !PT ;  /* 0x0000003005057812 */ /* 0x000fe400078ef802 */
[----:B------:R-:W-:Y:S02]  /*6e50*/  LOP3.LUT R0, R3, 0x8, R0, 0x78, !PT ;  /* 0x0000000803007812 */ /* 0x000fe400078e7800 */
[----:B------:R-:W-:Y:S02]  /*6e60*/  LOP3.LUT R5, R5, 0x80, R2, 0xf8, !PT ;  /* 0x0000008005057812 */ /* 0x000fe400078ef802 */
[----:B------:R-:W-:Y:S02]  /*6e70*/  P2R R2, PR, RZ, 0x2 ;  /* 0x00000002ff027803 */ /* 0x000fe40000000000 */
[----:B------:R-:W-:Y:S02]  /*6e80*/  LOP3.LUT R17, R5, R0, RZ, 0xfc, !PT ;  /* 0x0000000005117212 */ /* 0x000fe400078efcff */
[----:B------:R-:W-:Y:S01]  /*6e90*/  MOV R2, RZ ;  /* 0x000000ff00027202 */ /* 0x000fe20000000f00 */
[----:B------:R-:W-:Y:S06]  /*6ea0*/  @P1 BRA `(.L_x_52) ;  /* 0x0000000000041947 */ /* 0x000fec0003800000 */
[----:B------:R-:W-:-:S04]  /*6eb0*/  DEPBAR.LE SB0, 0x0 ;  /* 0x000080000000791a */ /* 0x000fc80000000000 */
.L_x_52:
[----:B------:R-:W-:Y:S05]  /*6ec0*/  WARPSYNC.ALL ;  /* 0x0000000000007948 */ /* 0x000fea0003800000 */
[----:B------:R-:W-:Y:S01]  /*6ed0*/  BAR.SYNC.DEFER_BLOCKING 0x1, 0x80 ;  /* 0x0042000000007b1d */ /* 0x000fe20000010000 */
[----:B------:R-:W-:Y:S01]  /*6ee0*/  IMAD R0, R17, 0x2, R16 ;  /* 0x0000000211007824 */ /* 0x000fe200078e0210 */
[----:B------:R-:W-:-:S04]  /*6ef0*/  LOP3.LUT P0, RZ, R2, 0x9f, RZ, 0xc0, !PT ;  /* 0x0000009f02ff7812 */ /* 0x000fc8000780c0ff */
[----:B------:R-:W-:Y:S01]  /*6f00*/  BSSY B0, `(.L_x_53) ;  /* 0x0000014000007945 */ /* 0x000fe20003800000 */
[----:B------:R2:W-:Y:S01]  /*6f10*/  STSM.16.M88.4 [R0], R160 ;  /* 0x000000a000007844 */ /* 0x0005e20000000200 */
[----:B------:R-:W-:Y:S01]  /*6f20*/  @!PT LDS RZ, [RZ] ;  /* 0x00000000fffff984 */ /* 0x000fe20000000800 */
[----:B------:R-:W-:Y:S01]  /*6f30*/  @!PT LDS RZ, [RZ] ;  /* 0x00000000fffff984 */ /* 0x000fe20000000800 */
[----:B------:R-:W-:Y:S01]  /*6f40*/  @!PT LDS RZ, [RZ] ;  /* 0x00000000fffff984 */ /* 0x000fe20000000800 */
[----:B------:R-:W-:Y:S01]  /*6f50*/  @!PT LDS RZ, [RZ] ;  /* 0x00000000fffff984 */ /* 0x000fe20000000800 */
[----:B------:R3:W-:Y:S06]  /*6f60*/  MEMBAR.ALL.CTA ;  /* 0x0000000000007992 */ /* 0x0007ec0000008000 */
[----:B---3--:R-:W3:Y:S02]  /*6f70*/  FENCE.VIEW.ASYNC.S ;  /* 0x00000000000073c6 */ /* 0x008ee40000000000 */
[----:B---3--:R-:W-:Y:S06]  /*6f80*/  BAR.SYNC.DEFER_BLOCKING 0x1, 0x80 ;  /* 0x0042000000007b1d */ /* 0x008fec0000010000 */
[----:B------:R-:W-:Y:S05]  /*6f90*/  @P1 BRA `(.L_x_54) ;  /* 0x0000000000281947 */ /* 0x000fea0003800000 */
[----:B------:R-:W-:Y:S01]  /*6fa0*/  S2UR UR12, SR_CTAID.Z ;  /* 0x00000000000c79c3 */ /* 0x000fe20000002700 */
[----:B------:R-:W-:Y:S01]  /*6fb0*/  ULDC.64 UR4, c[0x0][0x198] ;  /* 0x0000660000047ab9 */ /* 0x000fe20000000a00 */
[----:B------:R-:W-:Y:S01]  /*6fc0*/  R2UR UR8, R16 ;  /* 0x00000000100872ca */ /* 0x000fe200000e0000 */
[----:B------:R-:W-:Y:S02]  /*6fd0*/  UIADD3 UR4, UP0, UR4, 0x9f0, URZ ;  /* 0x000009f004047890 */ /* 0x000fe4000ff1e03f */
[----:B-1----:R-:W-:Y:S02]  /*6fe0*/  USHF.L.U32 UR10, UR38, 0x6, URZ ;  /* 0x00000006260a7899 */ /* 0x002fe4000800063f */
[----:B------:R-:W-:Y:S01]  /*6ff0*/  UIADD3.X UR5, URZ, UR5, URZ, UP0, !UPT ;  /* 0x000000053f057290 */ /* 0x000fe200087fe43f */
[----:B------:R-:W1:Y:S01]  /*7000*/  S2UR UR11, SR_CTAID.Y ;  /* 0x00000000000b79c3 */ /* 0x000e620000002600 */
[----:B------:R-:W-:-:S07]  /*7010*/  UMOV UR9, URZ ;  /* 0x0000003f00097c82 */ /* 0x000fce0008000000 */
[----:B-1----:R3:W-:Y:S02]  /*7020*/  UTMASTG.4D [UR8], [UR4] ;  /* 0x00000008040073b5 */ /* 0x0027e40008018000 */
[----:B---3--:R0:W-:Y:S02]  /*7030*/  UTMACMDFLUSH ;  /* 0x00000000000079b7 */ /* 0x0081e40000000000 */
.L_x_54:
[----:B-1----:R-:W-:Y:S05]  /*7040*/  BSYNC B0 ;  /* 0x0000000000007941 */ /* 0x002fea0003800000 */
.L_x_53:
[----:B------:R-:W-:Y:S05]  /*7050*/  @!P0 BRA `(.L_x_55) ;  /* 0x0000000000408947 */ /* 0x000fea0003800000 */
[----:B--2---:R-:W-:Y:S01]  /*7060*/  MOV R0, 0x0 ;  /* 0x0000000000007802 */ /* 0x004fe20000000f00 */
[----:B------:R-:W-:Y:S01]  /*7070*/  ULDC.64 UR4, c[0x4][0x68] ;  /* 0x01001a0000047ab9 */ /* 0x000fe20000000a00 */
[----:B------:R-:W-:Y:S01]  /*7080*/  ULDC.64 UR6, c[0x4][0x8] ;  /* 0x0100020000067ab9 */ /* 0x000fe20000000a00 */
[----:B------:R-:W-:Y:S01]  /*7090*/  IMAD.U32 R4, RZ, RZ, UR4 ;  /* 0x00000004ff047e24 */ /* 0x000fe2000f8e00ff */
[----:B------:R1:W2:Y:S01]  /*70a0*/  LDC.64 R2, c[0x4][R0] ;  /* 0x0100000000027b82 */ /* 0x0002a20000000a00 */
[----:B------:R-:W-:Y:S01]  /*70b0*/  MOV R5, UR5 ;  /* 0x0000000500057c02 */ /* 0x000fe20008000f00 */
[----:B------:R-:W-:Y:S01]  /*70c0*/  ULDC.64 UR4, c[0x4][0x70] ;  /* 0x01001c0000047ab9 */ /* 0x000fe20000000a00 */
[----:B------:R-:W-:Y:S01]  /*70d0*/  MOV R10, UR6 ;  /* 0x00000006000a7c02 */ /* 0x000fe20008000f00 */
[----:B------:R-:W-:Y:S01]  /*70e0*/  IMAD.U32 R6, RZ, RZ, UR4 ;  /* 0x00000004ff067e24 */ /* 0x000fe2000f8e00ff */
[----:B------:R-:W-:Y:S01]  /*70f0*/  MOV R12, 0x1 ;  /* 0x00000001000c7802 */ /* 0x000fe20000000f00 */
[----:B------:R-:W-:-:S02]  /*7100*/  IMAD.U32 R7, RZ, RZ, UR5 ;  /* 0x00000005ff077e24 */ /* 0x000fc4000f8e00ff */
[----:B------:R-:W-:Y:S02]  /*7110*/  IMAD.U32 R11, RZ, RZ, UR7 ;  /* 0x00000007ff0b7e24 */ /* 0x000fe4000f8e00ff */
[----:B------:R-:W-:Y:S02]  /*7120*/  IMAD.MOV.U32 R8, RZ, RZ, 0x70 ;  /* 0x00000070ff087424 */ /* 0x000fe400078e00ff */
[----:B-1----:R-:W-:-:S07]  /*7130*/  IMAD.MOV.U32 R13, RZ, RZ, RZ ;  /* 0x000000ffff0d7224 */ /* 0x002fce00078e00ff */
[----:B------:R-:W-:-:S07]  /*7140*/  LEPC R20, `(.L_x_55) ;  /* 0x000000001014794e */ /* 0x000fce0000000000 */
[----:B--2---:R-:W-:Y:S05]  /*7150*/  CALL.ABS.NOINC R2 ;  /* 0x0000000002007343 */ /* 0x004fea0003c00000 */
.L_x_55:
[----:B--2---:R-:W-:-:S05]  /*7160*/  VIADD R0, R16, 0x900 ;  /* 0x0000090010007836 */ /* 0x004fca0000000000 */
[----:B------:R-:W-:-:S13]  /*7170*/  LOP3.LUT P0, RZ, R0, 0x90, RZ, 0xc0, !PT ;  /* 0x0000009000ff7812 */ /* 0x000fda000780c0ff */
[----:B------:R-:W-:Y:S05]  /*7180*/  @!P0 BRA `(.L_x_56) ;  /* 0x0000000000408947 */ /* 0x000fea0003800000 */
[----:B------:R-:W-:Y:S01]  /*7190*/  MOV R0, 0x0 ;  /* 0x0000000000007802 */ /* 0x000fe20000000f00 */
[----:B------:R-:W-:Y:S01]  /*71a0*/  ULDC.64 UR4, c[0x4][0x68] ;  /* 0x01001a0000047ab9 */ /* 0x000fe20000000a00 */
[----:B------:R-:W-:Y:S01]  /*71b0*/  ULDC.64 UR6, c[0x4][0x8] ;  /* 0x0100020000067ab9 */ /* 0x000fe20000000a00 */
[----:B------:R-:W-:Y:S01]  /*71c0*/  MOV R4, UR4 ;  /* 0x0000000400047c02 */ /* 0x000fe20008000f00 */
[----:B------:R1:W2:Y:S01]  /*71d0*/  LDC.64 R2, c[0x4][R0] ;  /* 0x0100000000027b82 */ /* 0x0002a20000000a00 */
        /* <DEDUP_REMOVED lines=8> */
[----:B-1----:R-:W-:-:S07]  /*7260*/  IMAD.MOV.U32 R13, RZ, RZ, RZ ;  /* 0x000000ffff0d7224 */ /* 0x002fce00078e00ff */
[----:B------:R-:W-:-:S07]  /*7270*/  LEPC R20, `(.L_x_56) ;  /* 0x000000001014794e */ /* 0x000fce0000000000 */
[----:B--2---:R-:W-:Y:S05]  /*7280*/  CALL.ABS.NOINC R2 ;  /* 0x0000000002007343 */ /* 0x004fea0003c00000 */
.L_x_56:
[----:B------:R-:W-:Y:S02]  /*7290*/  ISETP.GT.U32.AND P6, PT, R18, 0x3e, PT ;  /* 0x0000003e1200780c */ /* 0x000fe40003fc4070 */
[----:B------:R-:W-:Y:S02]  /*72a0*/  F2FP.F16.F32.PACK_AB R152, R153, R152 ;  /* 0x000000989998723e */ /* 0x000fe400000000ff */
[----:B------:R-:W-:Y:S02]  /*72b0*/  F2FP.F16.F32.PACK_AB R153, R155, R154 ;  /* 0x0000009a9b99723e */ /* 0x000fe400000000ff */
[----:B------:R-:W-:Y:S02]  /*72c0*/  F2FP.F16.F32.PACK_AB R154, R157, R156 ;  /* 0x0000009c9d9a723e */ /* 0x000fe400000000ff */
[----:B------:R-:W-:Y:S02]  /*72d0*/  F2FP.F16.F32.PACK_AB R155, R159, R158 ;  /* 0x0000009e9f9b723e */ /* 0x000fe400000000ff */
[----:B------:R-:W-:-:S03]  /*72e0*/  LEA R17, R17, R16, 0x1 ;  /* 0x0000001011117211 */ /* 0x000fc600078e08ff */
[----:B------:R-:W-:Y:S05]  /*72f0*/  @P6 BRA `(.L_x_57) ;  /* 0x0000000000046947 */ /* 0x000fea0003800000 */
[----:B------:R-:W-:-:S04]  /*7300*/  DEPBAR.LE SB0, 0x0 ;  /* 0x000080000000791a */ /* 0x000fc80000000000 */
.L_x_57:
[----:B------:R-:W-:Y:S05]  /*7310*/  WARPSYNC.ALL ;  /* 0x0000000000007948 */ /* 0x000fea0003800000 */
[----:B------:R-:W-:Y:S06]  /*7320*/  BAR.SYNC.DEFER_BLOCKING 0x1, 0x80 ;  /* 0x0042000000007b1d */ /* 0x000fec0000010000 */
[----:B------:R-:W-:Y:S01]  /*7330*/  BSSY B0, `(.L_x_58) ;  /* 0x0000015000007945 */ /* 0x000fe20003800000 */
[----:B------:R1:W-:Y:S01]  /*7340*/  STSM.16.M88.4 [R17+0x900], R152 ;  /* 0x0009009811007844 */ /* 0x0003e20000000200 */
[----:B------:R-:W-:Y:S01]  /*7350*/  @!PT LDS RZ, [RZ] ;  /* 0x00000000fffff984 */ /* 0x000fe20000000800 */
[----:B------:R-:W-:Y:S01]  /*7360*/  @!PT LDS RZ, [RZ] ;  /* 0x00000000fffff984 */ /* 0x000fe20000000800 */
[----:B------:R-:W-:Y:S01]  /*7370*/  @!PT LDS RZ, [RZ] ;  /* 0x00000000fffff984 */ /* 0x000fe20000000800 */
[----:B------:R-:W-:Y:S01]  /*7380*/  @!PT LDS RZ, [RZ] ;  /* 0x00000000fffff984 */ /* 0x000fe20000000800 */
[----:B------:R2:W-:Y:S06]  /*7390*/  MEMBAR.ALL.CTA ;  /* 0x0000000000007992 */ /* 0x0005ec0000008000 */
[----:B--2---:R-:W2:Y:S02]  /*73a0*/  FENCE.VIEW.ASYNC.S ;  /* 0x00000000000073c6 */ /* 0x004ea40000000000 */
[----:B--2---:R-:W-:Y:S06]  /*73b0*/  BAR.SYNC.DEFER_BLOCKING 0x1, 0x80 ;  /* 0x0042000000007b1d */ /* 0x004fec0000010000 */
[----:B------:R-:W-:Y:S05]  /*73c0*/  @P6 BRA `(.L_x_59) ;  /* 0x00000000002c6947 */ /* 0x000fea0003800000 */
[----:B------:R-:W-:Y:S01]  /*73d0*/  S2UR UR12, SR_CTAID.Z ;  /* 0x00000000000c79c3 */ /* 0x000fe20000002700 */
[----:B------:R-:W-:Y:S01]  /*73e0*/  R2UR UR8, R16 ;  /* 0x00000000100872ca */ /* 0x000fe200000e0000 */
[----:B------:R-:W-:Y:S01]  /*73f0*/  ULDC.64 UR4, c[0x0][0x198] ;  /* 0x0000660000047ab9 */ /* 0x000fe20000000a00 */
[----:B------:R-:W-:Y:S02]  /*7400*/  USHF.L.U32 UR10, UR38, 0x6, URZ ;  /* 0x00000006260a7899 */ /* 0x000fe4000800063f */
[----:B------:R-:W-:Y:S01]  /*7410*/  UIADD3 UR4, UP0, UR4, 0xcf0, URZ ;  /* 0x00000cf004047890 */ /* 0x000fe2000ff1e03f */
[----:B------:R-:W-:Y:S02]  /*7420*/  UMOV UR9, URZ ;  /* 0x0000003f00097c82 */ /* 0x000fe40008000000 */
[----:B------:R-:W2:Y:S01]  /*7430*/  S2UR UR11, SR_CTAID.Y ;  /* 0x00000000000b79c3 */ /* 0x000ea20000002600 */
[----:B------:R-:W-:-:S05]  /*7440*/  UIADD3.X UR5, URZ, UR5, URZ, UP0, !UPT ;  /* 0x000000053f057290 */ /* 0x000fca00087fe43f */
[----:B------:R-:W-:-:S09]  /*7450*/  UIADD3 UR8, UR8, 0x900, URZ ;  /* 0x0000090008087890 */ /* 0x000fd2000fffe03f */
[----:B--2---:R2:W-:Y:S02]  /*7460*/  UTMASTG.4D [UR8], [UR4] ;  /* 0x00000008040073b5 */ /* 0x0045e40008018000 */
[----:B--2---:R0:W-:Y:S02]  /*7470*/  UTMACMDFLUSH ;  /* 0x00000000000079b7 */ /* 0x0041e40000000000 */
.L_x_59:
[----:B------:R-:W-:Y:S05]  /*7480*/  BSYNC B0 ;  /* 0x0000000000007941 */ /* 0x000fea0003800000 */
.L_x_58:
[----:B------:R-:W-:Y:S01]  /*7490*/  ULOP3.LUT UR37, UR37, 0x1, URZ, 0xc, !UPT ;  /* 0x0000000125257892 */ /* 0x000fe2000f8e0c3f */
[----:B------:R-:W-:-:S04]  /*74a0*/  DEPBAR.LE SB0, 0x0 ;  /* 0x000080000000791a */ /* 0x000fc80000000000 */
[----:B------:R-:W-:Y:S01]  /*74b0*/  ULEA UR36, UR36, UR37, 0x1 ;  /* 0x0000002524247291 */ /* 0x000fe2000f8e083f */
[----:B------:R-:W-:-:S04]  /*74c0*/  DEPBAR.LE SB0, 0x0 ;  /* 0x000080000000791a */ /* 0x000fc80000000000 */
[----:B------:R-:W-:-:S09]  /*74d0*/  ULEA UR36, UR36, UR39, 0x3 ;  /* 0x0000002724247291 */ /* 0x000fd2000f8e183f */
[----:B------:R-:W-:Y:S01]  /*74e0*/  SYNCS.ARRIVE.TRANS64.A1T0 RZ, [UR36+0x128a0], RZ ;  /* 0x0128a0ffffff79a7 */ /* 0x000fe20008100024 */
[----:B------:R-:W-:Y:S05]  /*74f0*/  EXIT ;  /* 0x000000000000794d */ /* 0x000fea0003800000 */
.L_x_6:
[----:B------:R-:W-:-:S08]  /*7500*/  NOP ;  /* 0x0000000000007918 */ /* 0x000fd00000000000 */
[----:B------:R-:W1:-:S00]  /*7510*/  USETMAXREG.DEALLOC.CTAPOOL 0x18 ;  /* 0x00000018000079c8 */ /* 0x000e4000080e0500 */
[----:B------:R-:W-:-:S13]  /*7520*/  PLOP3.LUT P0, PT, PT, PT, UP0, 0x80, 0x0 ;  /* 0x000000000000781c */ /* 0x000fda0003f0f008 */
[----:B-1----:R-:W-:Y:S05]  /*7530*/  @!P0 BRA `(.L_x_60) ;  /* 0x0000000400888947 */ /* 0x002fea0003800000 */
[----:B------:R-:W-:-:S13]  /*7540*/  ISETP.NE.AND P0, PT, RZ, UR5, PT ;  /* 0x00000005ff007c0c */ /* 0x000fda000bf05270 */
[----:B------:R-:W-:Y:S05]  /*7550*/  @P0 EXIT ;  /* 0x000000000000094d */ /* 0x000fea0003800000 */
[----:B------:R-:W1:Y:S01]  /*7560*/  LDC R2, c[0x0][0x288] ;  /* 0x0000a200ff027b82 */ /* 0x000e620000000800 */
[----:B------:R-:W-:Y:S01]  /*7570*/  ELECT P0, URZ, PT ;  /* 0x00000000003f782f */ /* 0x000fe20003800000 */
[----:B------:R-:W-:Y:S01]  /*7580*/  UMOV UR4, URZ ;  /* 0x0000003f00047c82 */ /* 0x000fe20008000000 */
[----:B-1----:R-:W-:-:S13]  /*7590*/  ISETP.GE.AND P1, PT, R2, 0x1, PT ;  /* 0x000000010200780c */ /* 0x002fda0003f26270 */
[----:B------:R-:W-:Y:S05]  /*75a0*/  @!P1 BRA `(.L_x_61) ;  /* 0x0000000400289947 */ /* 0x000fea0003800000 */
[----:B------:R-:W-:Y:S01]  /*75b0*/  ULOP3.LUT UR4, UR6, 0x1, URZ, 0xfc, !UPT ;  /* 0x0000000106047892 */ /* 0x000fe2000f8efc3f */
[----:B------:R-:W1:Y:S03]  /*75c0*/  S2UR UR16, SR_CgaCtaId ;  /* 0x00000000001079c3 */ /* 0x000e660000008800 */
[----:B------:R-:W-:-:S05]  /*75d0*/  UISETP.NE.AND UP0, UPT, UR4, 0x3, UPT ;  /* 0x000000030400788c */ /* 0x000fca000bf05270 */
[----:B------:R-:W2:Y:S01]  /*75e0*/  S2UR UR11, SR_CTAID.Y ;  /* 0x00000000000b79c3 */ /* 0x000ea20000002600 */
[----:B------:R-:W-:-:S07]  /*75f0*/  PLOP3.LUT P1, PT, PT, PT, UP0, 0x80, 0x0 ;  /* 0x000000000000781c */ /* 0x000fce0003f2f008 */
[----:B------:R-:W3:Y:S06]  /*7600*/  S2UR UR12, SR_CTAID.Z ;  /* 0x00000000000c79c3 */ /* 0x000eec0000002700 */
[----:B------:R-:W-:Y:S05]  /*7610*/  @!P1 BRA `(.L_x_62) ;  /* 0x0000000000049947 */ /* 0x000fea0003800000 */
[----:B-123--:R-:W-:Y:S01]  /*7620*/  BPT.TRAP 0x1 ;  /* 0x000000040000795c */ /* 0x00efe20000300000 */
.L_x_62:
[----:B------:R-:W-:Y:S01]  /*7630*/  UMOV UR4, 0x400 ;  /* 0x0000040000047882 */ /* 0x000fe20000000000 */
[----:B------:R-:W-:Y:S01]  /*7640*/  SHF.L.U32 R0, RZ, 0x1f, RZ ;  /* 0x0000001fff007819 */ /* 0x000fe200000006ff */
[----:B-1----:R-:W-:Y:S01]  /*7650*/  ULEA UR13, UR16, UR4, 0x18 ;  /* 0x00000004100d7291 */ /* 0x002fe2000f8ec03f */
[----:B------:R-:W-:Y:S01]  /*7660*/  ISETP.GE.AND P3, PT, R2, 0x81, PT ;  /* 0x000000810200780c */ /* 0x000fe20003f66270 */
[----:B------:R-:W-:Y:S01]  /*7670*/  ULDC.64 UR18, c[0x0][0x198] ;  /* 0x0000660000127ab9 */ /* 0x000fe20000000a00 */
[----:B------:R-:W-:-:S06]  /*7680*/  UMOV UR4, URZ ;  /* 0x0000003f00047c82 */ /* 0x000fcc0008000000 */
[----:B------:R-:W1:Y:S02]  /*7690*/  SYNCS.PHASECHK.TRANS64.TRYWAIT P2, [UR13+0x12880], R0 ;  /* 0x01288000ff0075a7 */ /* 0x000e64000804014d */
[----:B-1----:R-:W-:Y:S05]  /*76a0*/  @!P2 BRA `(.L_x_63) ;  /* 0x000000200084a947 */ /* 0x002fea0003800000 */
.L_x_134:
[----:B------:R-:W-:Y:S04]  /*76b0*/  BSSY B0, `(.L_x_64) ;  /* 0x000000a000007945 */ /* 0x000fe80003800000 */
[----:B------:R-:W-:Y:S05]  /*76c0*/  @!P0 BRA `(.L_x_65) ;  /* 0x0000000000208947 */ /* 0x000fea0003800000 */
[----:B------:R-:W-:Y:S01]  /*76d0*/  UIADD3 UR14, UP0, UR18, 0x6f0, URZ ;  /* 0x000006f0120e7890 */ /* 0x000fe2000ff1e03f */
[----:B------:R-:W-:-:S04]  /*76e0*/  DEPBAR.LE SB0, 0x1 ;  /* 0x000080400000791a */ /* 0x000fc80000000000 */
[----:B------:R-:W-:Y:S02]  /*76f0*/  UIADD3 UR8, UR13, 0xe000, URZ ;  /* 0x0000e0000d087890 */ /* 0x000fe4000fffe03f */
[----:B------:R-:W-:Y:S01]  /*7700*/  UIADD3.X UR15, URZ, UR19, URZ, UP0, !UPT ;  /* 0x000000133f0f7290 */ /* 0x000fe200087fe43f */
[----:B------:R-:W-:Y:S01]  /*7710*/  UMOV UR9, URZ ;  /* 0x0000003f00097c82 */ /* 0x000fe20008000000 */
[----:B------:R-:W-:-:S07]  /*7720*/  UMOV UR10, URZ ;  /* 0x0000003f000a7c82 */ /* 0x000fce0008000000 */
[----:B--23--:R4:W-:Y:S02]  /*7730*/  UTMAREDG.4D.ADD [UR8], [UR14] ;  /* 0x000000080e0073b6 */ /* 0x00c9e40008018000 */
[----:B----4-:R0:W-:Y:S02]  /*7740*/  UTMACMDFLUSH ;  /* 0x00000000000079b7 */ /* 0x0101e40000000000 */
.L_x_65:
[----:B--23--:R-:W-:Y:S05]  /*7750*/  BSYNC B0 ;  /* 0x0000000000007941 */ /* 0x00cfea0003800000 */
.L_x_64:
[----:B------:R-:W-:Y:S05]  /*7760*/  @!P3 BRA `(.L_x_61) ;  /* 0x0000000000b8b947 */ /* 0x000fea0003800000 */
[----:B------:R-:W-:Y:S01]  /*7770*/  VIADD R2, R2, 0x7f ;  /* 0x0000007f02027836 */ /* 0x000fe20000000000 */
[----:B------:R-:W-:Y:S01]  /*7780*/  UMOV UR4, URZ ;  /* 0x0000003f00047c82 */ /* 0x000fe20008000000 */
[----:B------:R-:W-:Y:S01]  /*7790*/  IMAD.MOV.U32 R4, RZ, RZ, RZ ;  /* 0x000000ffff047224 */ /* 0x000fe200078e00ff */
[----:B------:R-:W-:Y:S01]  /*77a0*/  UMOV UR5, 0x1 ;  /* 0x0000000100057882 */ /* 0x000fe20000000000 */
[----:B------:R-:W-:Y:S01]  /*77b0*/  UMOV UR10, 0x80 ;  /* 0x00000080000a7882 */ /* 0x000fe20000000000 */
[----:B-1----:R-:W-:-:S04]  /*77c0*/  SHF.R.S32.HI R3, RZ, 0x1f, R2 ;  /* 0x0000001fff037819 */ /* 0x002fc80000011402 */
[----:B------:R-:W-:-:S04]  /*77d0*/  LEA.HI R3, R3, R2, RZ, 0x7 ;  /* 0x0000000203037211 */ /* 0x000fc800078f38ff */
[----:B------:R-:W-:-:S07]  /*77e0*/  LEA.HI.SX32 R0, R3, 0x1, 0x19 ;  /* 0x0000000103007811 */ /* 0x000fce00078fcaff */
.L_x_73:
[----:B-1----:R-:W-:Y:S05]  /*77f0*/  @!P1 BRA `(.L_x_66) ;  /* 0x0000000000049947 */ /* 0x002fea0003800000 */
[----:B------:R-:W-:Y:S01]  /*7800*/  BPT.TRAP 0x1 ;  /* 0x000000040000795c */ /* 0x000fe20000300000 */
.L_x_66:
[----:B------:R-:W-:Y:S01]  /*7810*/  ULEA UR7, UR5, UR13, 0x3 ;  /* 0x0000000d05077291 */ /* 0x000fe2000f8e183f */
[----:B------:R-:W-:-:S08]  /*7820*/  SHF.L.U32 R2, R4, 0x1f, RZ ;  /* 0x0000001f04027819 */ /* 0x000fd000000006ff */
[----:B------:R-:W1:Y:S02]  /*7830*/  SYNCS.PHASECHK.TRANS64.TRYWAIT P2, [UR7+0x12880], R2 ;  /* 0x01288002ff0075a7 */ /* 0x000e640008040147 */
[----:B-1----:R-:W-:Y:S05]  /*7840*/  @!P2 BRA `(.L_x_67) ;  /* 0x000000200034a947 */ /* 0x002fea0003800000 */
.L_x_135:
[----:B------:R-:W-:Y:S04]  /*7850*/  BSSY B0, `(.L_x_68) ;  /* 0x0000003000007945 */ /* 0x000fe80003800000 */
[----:B------:R-:W-:Y:S05]  /*7860*/  @!P0 BRA `(.L_x_69) ;  /* 0x0000000000048947 */ /* 0x000fea0003800000 */
[----:B------:R-:W-:-:S04]  /*7870*/  DEPBAR.LE SB0, 0x1 ;  /* 0x000080400000791a */ /* 0x000fc80000000000 */
.L_x_69:
[----:B------:R-:W-:Y:S05]  /*7880*/  BSYNC B0 ;  /* 0x0000000000007941 */ /* 0x000fea0003800000 */
.L_x_68:
[----:B------:R-:W-:Y:S05]  /*7890*/  @!P1 BRA `(.L_x_70) ;  /* 0x0000000000049947 */ /* 0x000fea0003800000 */
[----:B------:R-:W-:Y:S01]  /*78a0*/  BPT.TRAP 0x1 ;  /* 0x000000040000795c */ /* 0x000fe20000300000 */
.L_x_70:
[----:B------:R-:W-:Y:S01]  /*78b0*/  ULEA UR7, UR4, UR13, 0x3 ;  /* 0x0000000d04077291 */ /* 0x000fe2000f8e183f */
[----:B------:R-:W-:Y:S01]  /*78c0*/  BSSY B0, `(.L_x_71) ;  /* 0x000000f000007945 */ /* 0x000fe20003800000 */
[----:B------:R-:W-:Y:S02]  /*78d0*/  UIADD3 UR4, UR4, 0x1, URZ ;  /* 0x0000000104047890 */ /* 0x000fe4000fffe03f */
[----:B------:R-:W-:Y:S02]  /*78e0*/  UIADD3 UR7, UR7, 0x12890, URZ ;  /* 0x0001289007077890 */ /* 0x000fe4000fffe03f */
[----:B------:R-:W-:Y:S02]  /*78f0*/  UISETP.NE.AND UP0, UPT, UR4, 0x2, UPT ;  /* 0x000000020400788c */ /* 0x000fe4000bf05270 */
[----:B------:R-:W-:Y:S02]  /*7900*/  UPRMT UR7, UR16, 0x654, UR7 ;  /* 0x0000065410077896 */ /* 0x000fe40008000007 */
[----:B------:R-:W-:-:S07]  /*7910*/  USEL UR4, UR4, URZ, UP0 ;  /* 0x0000003f04047287 */ /* 0x000fce0008000000 */
[----:B------:R-:W-:Y:S01]  /*7920*/  SYNCS.ARRIVE.TRANS64.RED.A1T0 RZ, [UR7], RZ ;  /* 0x000000ffffff79a7 */ /* 0x000fe20008100407 */
[----:B------:R-:W-:Y:S05]  /*7930*/  @!P0 BRA `(.L_x_72) ;  /* 0x00000000001c8947 */ /* 0x000fea0003800000 */
[----:B------:R-:W-:Y:S02]  /*7940*/  ULEA UR8, UR5, UR13, 0xd ;  /* 0x0000000d05087291 */ /* 0x000fe4000f8e683f */
[----:B------:R-:W-:Y:S02]  /*7950*/  UIADD3 UR14, UP0, UR18, 0x6f0, URZ ;  /* 0x000006f0120e7890 */ /* 0x000fe4000ff1e03f */
[----:B------:R-:W-:Y:S02]  /*7960*/  UIADD3 UR8, UR8, 0xe000, URZ ;  /* 0x0000e00008087890 */ /* 0x000fe4000fffe03f */
[----:B------:R-:W-:Y:S01]  /*7970*/  UIADD3.X UR15, URZ, UR19, URZ, UP0, !UPT ;  /* 0x000000133f0f7290 */ /* 0x000fe200087fe43f */
[----:B------:R-:W-:-:S08]  /*7980*/  UMOV UR9, URZ ;  /* 0x0000003f00097c82 */ /* 0x000fd00008000000 */
[----:B------:R2:W-:Y:S02]  /*7990*/  UTMAREDG.4D.ADD [UR8], [UR14] ;  /* 0x000000080e0073b6 */ /* 0x0005e40008018000 */
[----:B--2---:R0:W-:Y:S02]  /*79a0*/  UTMACMDFLUSH ;  /* 0x00000000000079b7 */ /* 0x0041e40000000000 */
.L_x_72:
[----:B------:R-:W-:Y:S05]  /*79b0*/  BSYNC B0 ;  /* 0x0000000000007941 */ /* 0x000fea0003800000 */
.L_x_71:
[----:B------:R-:W-:Y:S01]  /*79c0*/  IADD3 R0, R0, -0x1, RZ ;  /* 0xffffffff00007810 */ /* 0x000fe20007ffe0ff */
[----:B------:R-:W-:Y:S02]  /*79d0*/  UIADD3 UR5, UR5, 0x1, URZ ;  /* 0x0000000105057890 */ /* 0x000fe4000fffe03f */
[----:B------:R-:W-:Y:S01]  /*79e0*/  UIADD3 UR10, UR10, 0x80, URZ ;  /* 0x000000800a0a7890 */ /* 0x000fe2000fffe03f */
[----:B------:R-:W-:Y:S01]  /*79f0*/  ISETP.GT.AND P2, PT, R0, 0x2, PT ;  /* 0x000000020000780c */ /* 0x000fe20003f44270 */
[----:B------:R-:W-:-:S04]  /*7a00*/  UISETP.NE.AND UP0, UPT, UR5, 0x2, UPT ;  /* 0x000000020500788c */ /* 0x000fc8000bf05270 */
[----:B------:R-:W-:Y:S02]  /*7a10*/  USEL UR7, URZ, 0x1, UP0 ;  /* 0x000000013f077887 */ /* 0x000fe40008000000 */
[----:B------:R-:W-:-:S04]  /*7a20*/  USEL UR5, UR5, URZ, UP0 ;  /* 0x0000003f05057287 */ /* 0x000fc80008000000 */
[----:B------:R-:W-:Y:S02]  /*7a30*/  LOP3.LUT R4, R4, UR7, RZ, 0x3c, !PT ;  /* 0x0000000704047c12 */ /* 0x000fe4000f8e3cff */
[----:B------:R-:W-:Y:S06]  /*7a40*/  @P2 BRA `(.L_x_73) ;  /* 0xfffffffc00682947 */ /* 0x000fec000383ffff */
.L_x_61:
[----:B------:R-:W-:Y:S04]  /*7a50*/  BSSY B0, `(.L_x_74) ;  /* 0x0000003000007945 */ /* 0x000fe80003800000 */
[----:B------:R-:W-:Y:S05]  /*7a60*/  @!P0 BRA `(.L_x_75) ;  /* 0x0000000000048947 */ /* 0x000fea0003800000 */
[----:B------:R-:W-:-:S04]  /*7a70*/  DEPBAR.LE SB0, 0x0 ;  /* 0x000080000000791a */ /* 0x000fc80000000000 */
.L_x_75:
[----:B------:R-:W-:Y:S05]  /*7a80*/  BSYNC B0 ;  /* 0x0000000000007941 */ /* 0x000fea0003800000 */
.L_x_74:
[----:B------:R-:W-:-:S04]  /*7a90*/  ULOP3.LUT UR6, UR6, 0x1, URZ, 0xfc, !UPT ;  /* 0x0000000106067892 */ /* 0x000fc8000f8efc3f */
[----:B------:R-:W-:-:S06]  /*7aa0*/  UISETP.NE.AND UP0, UPT, UR6, 0x3, UPT ;  /* 0x000000030600788c */ /* 0x000fcc000bf05270 */
[----:B------:R-:W-:-:S13]  /*7ab0*/  PLOP3.LUT P0, PT, PT, PT, UP0, 0x80, 0x0 ;  /* 0x000000000000781c */ /* 0x000fda0003f0f008 */
[----:B------:R-:W-:Y:S05]  /*7ac0*/  @!P0 BRA `(.L_x_76) ;  /* 0x0000000000048947 */ /* 0x000fea0003800000 */
[----:B------:R-:W-:Y:S01]  /*7ad0*/  BPT.TRAP 0x1 ;  /* 0x000000040000795c */ /* 0x000fe20000300000 */
.L_x_76:
[----:B------:R-:W2:Y:S01]  /*7ae0*/  S2UR UR6, SR_CgaCtaId ;  /* 0x00000000000679c3 */ /* 0x000ea20000008800 */
[----:B------:R-:W-:Y:S02]  /*7af0*/  UMOV UR5, 0x400 ;  /* 0x0000040000057882 */ /* 0x000fe40000000000 */
[----:B--2---:R-:W-:-:S04]  /*7b00*/  ULEA UR5, UR6, UR5, 0x18 ;  /* 0x0000000506057291 */ /* 0x004fc8000f8ec03f */
[----:B------:R-:W-:-:S04]  /*7b10*/  ULEA UR4, UR4, UR5, 0x3 ;  /* 0x0000000504047291 */ /* 0x000fc8000f8e183f */
[----:B------:R-:W-:-:S04]  /*7b20*/  UIADD3 UR4, UR4, 0x12890, URZ ;  /* 0x0001289004047890 */ /* 0x000fc8000fffe03f */
[----:B------:R-:W-:-:S09]  /*7b30*/  UPRMT UR4, UR6, 0x654, UR4 ;  /* 0x0000065406047896 */ /* 0x000fd20008000004 */
[----:B------:R-:W-:Y:S01]  /*7b40*/  SYNCS.ARRIVE.TRANS64.RED.A1T0 RZ, [UR4], RZ ;  /* 0x000000ffffff79a7 */ /* 0x000fe20008100404 */
[----:B------:R-:W-:Y:S05]  /*7b50*/  EXIT ;  /* 0x000000000000794d */ /* 0x000fea0003800000 */
.L_x_60:
[----:B------:R-:W1:Y:S01]  /*7b60*/  S2UR UR11, SR_CTAID.X ;  /* 0x00000000000b79c3 */ /* 0x000e620000002500 */
[----:B------:R-:W-:Y:S01]  /*7b70*/  ELECT P3, URZ, PT ;  /* 0x00000000003f782f */ /* 0x000fe20003860000 */
[----:B------:R-:W-:Y:S01]  /*7b80*/  BSSY B0, `(.L_x_77) ;  /* 0x0000027000007945 */ /* 0x000fe20003800000 */
[----:B------:R-:W-:Y:S02]  /*7b90*/  IMAD.MOV.U32 R0, RZ, RZ, RZ ;  /* 0x000000ffff007224 */ /* 0x000fe400078e00ff */
[----:B------:R-:W-:-:S03]  /*7ba0*/  IMAD.MOV.U32 R4, RZ, RZ, RZ ;  /* 0x000000ffff047224 */ /* 0x000fc600078e00ff */
[----:B------:R-:W2:Y:S08]  /*7bb0*/  S2UR UR20, SR_CTAID.Y ;  /* 0x00000000001479c3 */ /* 0x000eb00000002600 */
[----:B------:R-:W3:Y:S01]  /*7bc0*/  S2UR UR21, SR_CTAID.Z ;  /* 0x00000000001579c3 */ /* 0x000ee20000002700 */
[----:B-1----:R-:W-:Y:S01]  /*7bd0*/  USHF.L.U32 UR11, UR11, 0x7, URZ ;  /* 0x000000070b0b7899 */ /* 0x002fe2000800063f */
[----:B------:R-:W-:Y:S11]  /*7be0*/  @!P3 BRA `(.L_x_78) ;  /* 0x000000000080b947 */ /* 0x000ff60003800000 */
[----:B------:R-:W1:Y:S01]  /*7bf0*/  S2R R4, SR_CgaCtaId ;  /* 0x0000000000047919 */ /* 0x000e620000008800 */
[----:B------:R-:W-:Y:S02]  /*7c00*/  MOV R3, 0x400 ;  /* 0x0000040000037802 */ /* 0x000fe40000000f00 */
[----:B------:R-:W-:Y:S02]  /*7c10*/  MOV R5, 0x1 ;  /* 0x0000000100057802 */ /* 0x000fe40000000f00 */
[----:B-1----:R-:W-:Y:S02]  /*7c20*/  LEA R4, R4, R3, 0x18 ;  /* 0x0000000304047211 */ /* 0x002fe400078ec0ff */
[----:B------:R-:W-:-:S04]  /*7c30*/  SHF.L.U32 R3, R5, 0x1f, RZ ;  /* 0x0000001f05037819 */ /* 0x000fc800000006ff */
[----:B------:R-:W1:Y:S02]  /*7c40*/  SYNCS.PHASECHK.TRANS64.TRYWAIT P0, [R4+URZ+0x12860], R3 ;  /* 0x01286003040075a7 */ /* 0x000e64000800017f */
[----:B-1----:R-:W-:Y:S05]  /*7c50*/  @!P0 BRA `(.L_x_79) ;  /* 0x0000001c00488947 */ /* 0x002fea0003800000 */
.L_x_136:
[----:B------:R-:W-:Y:S01]  /*7c60*/  ULOP3.LUT UR5, UR4, 0x2, URZ, 0xfc, !UPT ;  /* 0x0000000204057892 */ /* 0x000fe2000f8efc3f */
[----:B-1----:R-:W-:-:S03]  /*7c70*/  @P2 IMAD.MOV.U32 R3, RZ, RZ, 0x800 ;  /* 0x00000800ff032424 */ /* 0x002fc600078e00ff */
[----:B------:R-:W-:Y:S01]  /*7c80*/  UPRMT UR5, UR5, 0x9910, URZ ;  /* 0x0000991005057896 */ /* 0x000fe2000800003f */
[----:B------:R1:W-:Y:S03]  /*7c90*/  @P2 SYNCS.ARRIVE.TRANS64 RZ, [R4+URZ+0x12840], R3 ;  /* 0x0128400304ff29a7 */ /* 0x0003e6000800003f */
[----:B------:R-:W-:-:S06]  /*7ca0*/  UISETP.NE.AND UP0, UPT, UR5, 0x2, UPT ;  /* 0x000000020500788c */ /* 0x000fcc000bf05270 */
[----:B------:R-:W-:-:S13]  /*7cb0*/  PLOP3.LUT P0, PT, PT, PT, UP0, 0x80, 0x0 ;  /* 0x000000000000781c */ /* 0x000fda0003f0f008 */
[----:B-1----:R-:W-:Y:S05]  /*7cc0*/  @P0 BRA `(.L_x_80) ;  /* 0x0000000000040947 */ /* 0x002fea0003800000 */
[----:B--23--:R-:W-:Y:S01]  /*7cd0*/  BPT.TRAP 0x1 ;  /* 0x000000040000795c */ /* 0x00cfe20000300000 */
.L_x_80:
[----:B------:R-:W-:-:S04]  /*7ce0*/  LOP3.LUT P0, RZ, R2, 0x1f, RZ, 0xc0, !PT ;  /* 0x0000001f02ff7812 */ /* 0x000fc8000780c0ff */
[----:B------:R-:W-:-:S13]  /*7cf0*/  PLOP3.LUT P0, PT, P0, P2, PT, 0x2a, 0x0 ;  /* 0x000000000000781c */ /* 0x000fda0000704572 */
[----:B------:R-:W-:Y:S05]  /*7d00*/  @P0 BRA `(.L_x_81) ;  /* 0x0000000000040947 */ /* 0x000fea0003800000 */
[----:B--23--:R-:W-:Y:S01]  /*7d10*/  BPT.TRAP 0x1 ;  /* 0x000000040000795c */ /* 0x00cfe20000300000 */
.L_x_81:
[----:B------:R-:W-:Y:S01]  /*7d20*/  R2UR UR8, R4 ;  /* 0x00000000040872ca */ /* 0x000fe200000e0000 */
[----:B------:R-:W-:Y:S01]  /*7d30*/  ULDC.64 UR6, c[0x0][0x198] ;  /* 0x0000660000067ab9 */ /* 0x000fe20000000a00 */
[----:B------:R-:W-:Y:S01]  /*7d40*/  UMOV UR14, 0x0 ;  /* 0x00000000000e7882 */ /* 0x000fe20000000000 */
[----:B------:R-:W-:Y:S01]  /*7d50*/  UIADD3 UR6, UP0, UR6, 0x1f0, URZ ;  /* 0x000001f006067890 */ /* 0x000fe2000ff1e03f */
[----:B------:R-:W-:Y:S01]  /*7d60*/  IMAD.MOV.U32 R4, RZ, RZ, 0x1 ;  /* 0x00000001ff047424 */ /* 0x000fe200078e00ff */
[----:B------:R-:W-:Y:S01]  /*7d70*/  UMOV UR15, 0x10000000 ;  /* 0x10000000000f7882 */ /* 0x000fe20000000000 */
[----:B------:R-:W-:Y:S01]  /*7d80*/  UMOV UR10, URZ ;  /* 0x0000003f000a7c82 */ /* 0x000fe20008000000 */
[----:B------:R-:W-:Y:S01]  /*7d90*/  UIADD3.X UR7, URZ, UR7, URZ, UP0, !UPT ;  /* 0x000000073f077290 */ /* 0x000fe200087fe43f */
[----:B--2---:R-:W-:Y:S01]  /*7da0*/  UMOV UR12, UR20 ;  /* 0x00000014000c7c82 */ /* 0x004fe20008000000 */
[----:B---3--:R-:W-:-:S04]  /*7db0*/  UMOV UR13, UR21 ;  /* 0x00000015000d7c82 */ /* 0x008fc80008000000 */
[----:B------:R-:W-:-:S09]  /*7dc0*/  UIADD3 UR9, UR8, 0x12840, URZ ;  /* 0x0001284008097890 */ /* 0x000fd2000fffe03f */
[----:B------:R1:W-:Y:S02]  /*7dd0*/  UTMALDG.4D [UR8], [UR6], desc[UR14] ;  /* 0x00000e08060075b4 */ /* 0x0003e40008019000 */
[----:B-1----:R-:W-:Y:S01]  /*7de0*/  NOP ;  /* 0x0000000000007918 */ /* 0x002fe20000000000 */
.L_x_78:
[----:B--23--:R-:W-:Y:S05]  /*7df0*/  BSYNC B0 ;  /* 0x0000000000007941 */ /* 0x00cfea0003800000 */
.L_x_77:
[----:B------:R-:W1:Y:S01]  /*7e00*/  LDC R3, c[0x0][0x288] ;  /* 0x0000a200ff037b82 */ /* 0x000e620000000800 */
[----:B------:R-:W-:Y:S01]  /*7e10*/  BSSY B0, `(.L_x_82) ;  /* 0x000002b000007945 */ /* 0x000fe20003800000 */
[----:B-1----:R-:W-:-:S13]  /*7e20*/  ISETP.GT.AND P4, PT, R3, RZ, P3 ;  /* 0x000000ff0300720c */ /* 0x002fda0001f84270 */
[----:B------:R-:W-:Y:S05]  /*7e30*/  @!P4 BRA `(.L_x_83) ;  /* 0x0000000000a0c947 */ /* 0x000fea0003800000 */
[----:B------:R-:W1:Y:S01]  /*7e40*/  S2R R5, SR_CgaCtaId ;  /* 0x0000000000057919 */ /* 0x000e620000008800 */
[----:B------:R-:W-:-:S04]  /*7e50*/  MOV R0, 0x400 ;  /* 0x0000040000007802 */ /* 0x000fc80000000f00 */
[----:B-1----:R-:W-:Y:S02]  /*7e60*/  LEA R5, R5, R0, 0x18 ;  /* 0x0000000005057211 */ /* 0x002fe400078ec0ff */
[----:B------:R-:W-:-:S04]  /*7e70*/  MOV R0, 0x1 ;  /* 0x0000000100007802 */ /* 0x000fc80000000f00 */
[----:B------:R-:W-:-:S04]  /*7e80*/  SHF.L.U32 R0, R0, 0x1f, RZ ;  /* 0x0000001f00007819 */ /* 0x000fc800000006ff */
[----:B------:R-:W1:Y:S02]  /*7e90*/  SYNCS.PHASECHK.TRANS64.TRYWAIT P0, [R5+URZ+0x12820], R0 ;  /* 0x01282000050075a7 */ /* 0x000e64000800017f */
[----:B-1----:R-:W-:Y:S05]  /*7ea0*/  @!P0 BRA `(.L_x_84) ;  /* 0x0000001800c88947 */ /* 0x002fea0003800000 */
.L_x_137:
[----:B------:R-:W-:Y:S01]  /*7eb0*/  ULOP3.LUT UR5, UR4, 0x2, URZ, 0xfc, !UPT ;  /* 0x0000000204057892 */ /* 0x000fe2000f8efc3f */
[----:B-1----:R-:W-:-:S03]  /*7ec0*/  @P2 IMAD.MOV.U32 R0, RZ, RZ, 0x1200 ;  /* 0x00001200ff002424 */ /* 0x002fc600078e00ff */
[----:B------:R-:W-:Y:S01]  /*7ed0*/  UPRMT UR5, UR5, 0x9910, URZ ;  /* 0x0000991005057896 */ /* 0x000fe2000800003f */
[----:B------:R1:W-:Y:S03]  /*7ee0*/  @P2 SYNCS.ARRIVE.TRANS64 RZ, [R5+URZ+0x12800], R0 ;  /* 0x0128000005ff29a7 */ /* 0x0003e6000800003f */
[----:B------:R-:W-:-:S06]  /*7ef0*/  UISETP.NE.AND UP0, UPT, UR5, 0x2, UPT ;  /* 0x000000020500788c */ /* 0x000fcc000bf05270 */
[----:B------:R-:W-:-:S13]  /*7f00*/  PLOP3.LUT P0, PT, PT, PT, UP0, 0x80, 0x0 ;  /* 0x000000000000781c */ /* 0x000fda0003f0f008 */
[----:B-1----:R-:W-:Y:S05]  /*7f10*/  @P0 BRA `(.L_x_85) ;  /* 0x0000000000040947 */ /* 0x002fea0003800000 */
[----:B------:R-:W-:Y:S01]  /*7f20*/  BPT.TRAP 0x1 ;  /* 0x000000040000795c */ /* 0x000fe20000300000 */
.L_x_85:
[----:B------:R-:W-:-:S04]  /*7f30*/  LOP3.LUT P0, RZ, R2, 0x1f, RZ, 0xc0, !PT ;  /* 0x0000001f02ff7812 */ /* 0x000fc8000780c0ff */
[----:B------:R-:W-:-:S13]  /*7f40*/  PLOP3.LUT P0, PT, P0, P2, PT, 0x2a, 0x0 ;  /* 0x000000000000781c */ /* 0x000fda0000704572 */
[----:B------:R-:W-:Y:S05]  /*7f50*/  @P0 BRA `(.L_x_86) ;  /* 0x0000000000040947 */ /* 0x000fea0003800000 */
[----:B------:R-:W-:Y:S01]  /*7f60*/  BPT.TRAP 0x1 ;  /* 0x000000040000795c */ /* 0x000fe20000300000 */
.L_x_86:
[----:B------:R-:W-:Y:S01]  /*7f70*/  R2UR UR24, R5 ;  /* 0x00000000051872ca */ /* 0x000fe200000e0000 */
[----:B------:R-:W-:Y:S01]  /*7f80*/  ULDC.64 UR12, c[0x0][0x198] ;  /* 0x00006600000c7ab9 */ /* 0x000fe20000000a00 */
[----:B------:R-:W-:Y:S01]  /*7f90*/  UMOV UR8, 0x0 ;  /* 0x0000000000087882 */ /* 0x000fe20000000000 */
[----:B------:R-:W-:Y:S01]  /*7fa0*/  UIADD3 UR6, UP0, UR12, 0xf0, URZ ;  /* 0x000000f00c067890 */ /* 0x000fe2000ff1e03f */
[----:B------:R-:W-:Y:S01]  /*7fb0*/  IMAD.MOV.U32 R0, RZ, RZ, 0x1 ;  /* 0x00000001ff007424 */ /* 0x000fe200078e00ff */
[----:B------:R-:W-:Y:S02]  /*7fc0*/  UIADD3 UR12, UP1, UR12, 0x4f0, URZ ;  /* 0x000004f00c0c7890 */ /* 0x000fe4000ff3e03f */
[----:B------:R-:W-:Y:S02]  /*7fd0*/  UIADD3.X UR7, URZ, UR13, URZ, UP0, !UPT ;  /* 0x0000000d3f077290 */ /* 0x000fe400087fe43f */
[----:B------:R-:W-:Y:S01]  /*7fe0*/  UIADD3.X UR13, URZ, UR13, URZ, UP1, !UPT ;  /* 0x0000000d3f0d7290 */ /* 0x000fe20008ffe43f */
[----:B------:R-:W-:Y:S01]  /*7ff0*/  UMOV UR9, 0x10000000 ;  /* 0x1000000000097882 */ /* 0x000fe20000000000 */
[----:B------:R-:W-:-:S02]  /*8000*/  UMOV UR18, URZ ;  /* 0x0000003f00127c82 */ /* 0x000fc40008000000 */
[----:B------:R-:W-:Y:S02]  /*8010*/  UIADD3 UR16, UR24, 0xa000, URZ ;  /* 0x0000a00018107890 */ /* 0x000fe4000fffe03f */
[----:B------:R-:W-:Y:S02]  /*8020*/  UIADD3 UR17, UR24, 0x12800, URZ ;  /* 0x0001280018117890 */ /* 0x000fe4000fffe03f */
[----:B------:R-:W-:Y:S01]  /*8030*/  UIADD3 UR24, UR24, 0x12000, URZ ;  /* 0x0001200018187890 */ /* 0x000fe2000fffe03f */
[----:B------:R-:W-:Y:S01]  /*8040*/  UMOV UR19, URZ ;  /* 0x0000003f00137c82 */ /* 0x000fe20008000000 */
[----:B------:R-:W-:Y:S01]  /*8050*/  UMOV UR26, URZ ;  /* 0x0000003f001a7c82 */ /* 0x000fe20008000000 */
[----:B------:R-:W-:Y:S01]  /*8060*/  UMOV UR27, UR20 ;  /* 0x00000014001b7c82 */ /* 0x000fe20008000000 */
[----:B------:R-:W-:Y:S01]  /*8070*/  UMOV UR28, UR21 ;  /* 0x00000015001c7c82 */ /* 0x000fe20008000000 */
[----:B------:R-:W-:Y:S02]  /*8080*/  UMOV UR25, UR17 ;  /* 0x0000001100197c82 */ /* 0x000fe40008000000 */
[----:B------:R1:W-:Y:S02]  /*8090*/  UTMALDG.4D [UR16], [UR6], desc[UR8] ;  /* 0x00000810060075b4 */ /* 0x0003e40008019000 */
[----:B------:R1:W-:Y:S02]  /*80a0*/  UTMALDG.3D [UR24], [UR12], desc[UR8] ;  /* 0x000008180c0075b4 */ /* 0x0003e40008011000 */
[----:B-1----:R-:W-:Y:S01]  /*80b0*/  NOP ;  /* 0x0000000000007918 */ /* 0x002fe20000000000 */
.L_x_83:
[----:B------:R-:W-:Y:S05]  /*80c0*/  BSYNC B0 ;  /* 0x0000000000007941 */ /* 0x000fea0003800000 */
.L_x_82:
[----:B------:R-:W-:Y:S01]  /*80d0*/  BSSY B0, `(.L_x_87) ;  /* 0x0000027000007945 */ /* 0x000fe20003800000 */
[----:B------:R-:W-:-:S03]  /*80e0*/  MOV R8, RZ ;  /* 0x000000ff00087202 */ /* 0x000fc60000000f00 */
[----:B------:R-:W-:Y:S05]  /*80f0*/  @!P3 BRA `(.L_x_88) ;  /* 0x000000000090b947 */ /* 0x000fea0003800000 */
[----:B------:R-:W1:Y:S01]  /*8100*/  S2R R6, SR_CgaCtaId ;  /* 0x0000000000067919 */ /* 0x000e620000008800 */
[----:B------:R-:W-:-:S04]  /*8110*/  MOV R5, 0x400 ;  /* 0x0000040000057802 */ /* 0x000fc80000000f00 */
[----:B-1----:R-:W-:Y:S01]  /*8120*/  LEA R7, R6, R5, 0x18 ;  /* 0x0000000506077211 */ /* 0x002fe200078ec0ff */
[----:B------:R-:W-:-:S04]  /*8130*/  IMAD.MOV.U32 R6, RZ, RZ, 0x1 ;  /* 0x00000001ff067424 */ /* 0x000fc800078e00ff */
[----:B------:R-:W-:Y:S01]  /*8140*/  IMAD R5, R4, 0x8, R7 ;  /* 0x0000000804057824 */ /* 0x000fe200078e0207 */
[----:B------:R-:W-:-:S04]  /*8150*/  SHF.L.U32 R6, R6, 0x1f, RZ ;  /* 0x0000001f06067819 */ /* 0x000fc800000006ff */
[----:B------:R-:W1:Y:S02]  /*8160*/  SYNCS.PHASECHK.TRANS64.TRYWAIT P0, [R5+URZ+0x12860], R6 ;  /* 0x01286006050075a7 */ /* 0x000e64000800017f */
[----:B-1----:R-:W-:Y:S05]  /*8170*/  @!P0 BRA `(.L_x_89) ;  /* 0x0000001800288947 */ /* 0x002fea0003800000 */
.L_x_138:
[----:B------:R-:W-:Y:S01]  /*8180*/  ULOP3.LUT UR5, UR4, 0x2, URZ, 0xfc, !UPT ;  /* 0x0000000204057892 */ /* 0x000fe2000f8efc3f */
[----:B-1----:R-:W-:-:S03]  /*8190*/  @P2 MOV R6, 0x800 ;  /* 0x0000080000062802 */ /* 0x002fc60000000f00 */
[----:B------:R-:W-:Y:S01]  /*81a0*/  UPRMT UR5, UR5, 0x9910, URZ ;  /* 0x0000991005057896 */ /* 0x000fe2000800003f */
[----:B------:R1:W-:Y:S03]  /*81b0*/  @P2 SYNCS.ARRIVE.TRANS64 RZ, [R5+URZ+0x12840], R6 ;  /* 0x0128400605ff29a7 */ /* 0x0003e6000800003f */
[----:B------:R-:W-:-:S06]  /*81c0*/  UISETP.NE.AND UP0, UPT, UR5, 0x2, UPT ;  /* 0x000000020500788c */ /* 0x000fcc000bf05270 */
[----:B------:R-:W-:-:S13]  /*81d0*/  PLOP3.LUT P0, PT, PT, PT, UP0, 0x80, 0x0 ;  /* 0x000000000000781c */ /* 0x000fda0003f0f008 */
[----:B-1----:R-:W-:Y:S05]  /*81e0*/  @P0 BRA `(.L_x_90) ;  /* 0x0000000000040947 */ /* 0x002fea0003800000 */
[----:B------:R-:W-:Y:S01]  /*81f0*/  BPT.TRAP 0x1 ;  /* 0x000000040000795c */ /* 0x000fe20000300000 */
.L_x_90:
[----:B------:R-:W-:-:S04]  /*8200*/  LOP3.LUT P0, RZ, R2, 0x1f, RZ, 0xc0, !PT ;  /* 0x0000001f02ff7812 */ /* 0x000fc8000780c0ff */
[----:B------:R-:W-:-:S13]  /*8210*/  PLOP3.LUT P0, PT, P0, P2, PT, 0x2a, 0x0 ;  /* 0x000000000000781c */ /* 0x000fda0000704572 */
[----:B------:R-:W-:Y:S05]  /*8220*/  @P0 BRA `(.L_x_91) ;  /* 0x0000000000040947 */ /* 0x000fea0003800000 */
[----:B------:R-:W-:Y:S01]  /*8230*/  BPT.TRAP 0x1 ;  /* 0x000000040000795c */ /* 0x000fe20000300000 */
.L_x_91:
[----:B------:R-:W-:Y:S01]  /*8240*/  R2UR UR5, R7 ;  /* 0x00000000070572ca */ /* 0x000fe200000e0000 */
[----:B------:R-:W-:Y:S01]  /*8250*/  ULDC.64 UR6, c[0x0][0x198] ;  /* 0x0000660000067ab9 */ /* 0x000fe20000000a00 */
[----:B------:R-:W-:Y:S01]  /*8260*/  R2UR UR17, R5 ;  /* 0x00000000051172ca */ /* 0x000fe200000e0000 */
[----:B------:R-:W-:Y:S01]  /*8270*/  UIADD3 UR6, UP0, UR6, 0x2f0, URZ ;  /* 0x000002f006067890 */ /* 0x000fe2000ff1e03f */
[C---:B------:R-:W-:Y:S01]  /*8280*/  R2UR UR16, R4.reuse ;  /* 0x00000000041072ca */ /* 0x040fe200000e0000 */
[----:B------:R-:W-:Y:S01]  /*8290*/  UMOV UR8, 0x0 ;  /* 0x0000000000087882 */ /* 0x000fe20000000000 */
[----:B------:R-:W-:Y:S01]  /*82a0*/  UMOV UR9, 0x10000000 ;  /* 0x1000000000097882 */ /* 0x000fe20000000000 */
[----:B------:R-:W-:Y:S01]  /*82b0*/  UIADD3.X UR7, URZ, UR7, URZ, UP0, !UPT ;  /* 0x000000073f077290 */ /* 0x000fe200087fe43f */
[----:B------:R-:W-:Y:S01]  /*82c0*/  VIADD R4, R4, 0x1 ;  /* 0x0000000104047836 */ /* 0x000fe20000000000 */
[----:B------:R-:W-:Y:S01]  /*82d0*/  UMOV UR18, URZ ;  /* 0x0000003f00127c82 */ /* 0x000fe20008000000 */
[----:B------:R-:W-:Y:S01]  /*82e0*/  UMOV UR19, UR11 ;  /* 0x0000000b00137c82 */ /* 0x000fe20008000000 */
[----:B------:R-:W-:-:S04]  /*82f0*/  IMAD.MOV.U32 R8, RZ, RZ, 0x40 ;  /* 0x00000040ff087424 */ /* 0x000fc800078e00ff */
[----:B------:R-:W-:Y:S02]  /*8300*/  UIADD3 UR17, UR17, 0x12840, URZ ;  /* 0x0001284011117890 */ /* 0x000fe4000fffe03f */
[----:B------:R-:W-:-:S09]  /*8310*/  ULEA UR16, UR16, UR5, 0xb ;  /* 0x0000000510107291 */ /* 0x000fd2000f8e583f */
[----:B------:R1:W-:Y:S02]  /*8320*/  UTMALDG.4D [UR16], [UR6], desc[UR8] ;  /* 0x00000810060075b4 */ /* 0x0003e40008019000 */
[----:B-1----:R-:W-:Y:S01]  /*8330*/  NOP ;  /* 0x0000000000007918 */ /* 0x002fe20000000000 */
.L_x_88:
[----:B------:R-:W-:Y:S05]  /*8340*/  BSYNC B0 ;  /* 0x0000000000007941 */ /* 0x000fea0003800000 */
.L_x_87:
[----:B------:R-:W-:Y:S01]  /*8350*/  BSSY B0, `(.L_x_92) ;  /* 0x000002b000007945 */ /* 0x000fe20003800000 */
[----:B------:R-:W-:-:S03]  /*8360*/  MOV R5, 0x1 ;  /* 0x0000000100057802 */ /* 0x000fc60000000f00 */
[----:B------:R-:W-:Y:S05]  /*8370*/  @!P3 BRA `(.L_x_93) ;  /* 0x0000000000a0b947 */ /* 0x000fea0003800000 */
[----:B------:R-:W1:Y:S01]  /*8380*/  S2R R6, SR_CgaCtaId ;  /* 0x0000000000067919 */ /* 0x000e620000008800 */
[----:B------:R-:W-:Y:S01]  /*8390*/  MOV R5, 0x400 ;  /* 0x0000040000057802 */ /* 0x000fe20000000f00 */
[----:B------:R-:W-:-:S05]  /*83a0*/  IMAD.MOV.U32 R7, RZ, RZ, 0x1 ;  /* 0x00000001ff077424 */ /* 0x000fca00078e00ff */
[----:B------:R-:W-:Y:S02]  /*83b0*/  SHF.L.U32 R7, R7, 0x1f, RZ ;  /* 0x0000001f07077819 */ /* 0x000fe400000006ff */
[----:B-1----:R-:W-:-:S05]  /*83c0*/  LEA R5, R6, R5, 0x18 ;  /* 0x0000000506057211 */ /* 0x002fca00078ec0ff */
[----:B------:R-:W-:-:S04]  /*83d0*/  IMAD R6, R4, 0x8, R5 ;  /* 0x0000000804067824 */ /* 0x000fc800078e0205 */
[----:B------:R-:W1:Y:S02]  /*83e0*/  SYNCS.PHASECHK.TRANS64.TRYWAIT P0, [R6+URZ+0x12860], R7 ;  /* 0x01286007060075a7 */ /* 0x000e64000800017f */
[----:B-1----:R-:W-:Y:S05]  /*83f0*/  @!P0 BRA `(.L_x_94) ;  /* 0x00000014009c8947 */ /* 0x002fea0003800000 */
.L_x_139:
        /* <DEDUP_REMOVED lines=8> */
.L_x_95:
[----:B------:R-:W-:-:S04]  /*8480*/  LOP3.LUT P0, RZ, R2, 0x1f, RZ, 0xc0, !PT ;  /* 0x0000001f02ff7812 */ /* 0x000fc8000780c0ff */
[----:B------:R-:W-:-:S13]  /*8490*/  PLOP3.LUT P0, PT, P0, P2, PT, 0x2a, 0x0 ;  /* 0x000000000000781c */ /* 0x000fda0000704572 */
[----:B------:R-:W-:Y:S05]  /*84a0*/  @P0 BRA `(.L_x_96) ;  /* 0x0000000000040947 */ /* 0x000fea0003800000 */
[----:B------:R-:W-:Y:S01]  /*84b0*/  BPT.TRAP 0x1 ;  /* 0x000000040000795c */ /* 0x000fe20000300000 */
.L_x_96:
[----:B------:R-:W-:Y:S01]  /*84c0*/  R2UR UR5, R5 ;  /* 0x00000000050572ca */ /* 0x000fe200000e0000 */
[----:B------:R-:W-:Y:S01]  /*84d0*/  ULDC.64 UR6, c[0x0][0x198] ;  /* 0x0000660000067ab9 */ /* 0x000fe20000000a00 */
[----:B------:R-:W-:Y:S01]  /*84e0*/  R2UR UR17, R6 ;  /* 0x00000000061172ca */ /* 0x000fe200000e0000 */
[----:B------:R-:W-:Y:S01]  /*84f0*/  UIADD3 UR6, UP0, UR6, 0x1f0, URZ ;  /* 0x000001f006067890 */ /* 0x000fe2000ff1e03f */
[----:B------:R-:W-:Y:S01]  /*8500*/  R2UR UR16, R4 ;  /* 0x00000000041072ca */ /* 0x000fe200000e0000 */
[----:B------:R-:W-:Y:S01]  /*8510*/  UMOV UR8, 0x0 ;  /* 0x0000000000087882 */ /* 0x000fe20000000000 */
[----:B------:R-:W-:Y:S01]  /*8520*/  R2UR UR19, R8 ;  /* 0x00000000081372ca */ /* 0x000fe200000e0000 */
[----:B------:R-:W-:Y:S01]  /*8530*/  UIADD3.X UR7, URZ, UR7, URZ, UP0, !UPT ;  /* 0x000000073f077290 */ /* 0x000fe200087fe43f */
[----:B------:R-:W-:Y:S01]  /*8540*/  VIADD R4, R4, 0x1 ;  /* 0x0000000104047836 */ /* 0x000fe20000000000 */
[----:B------:R-:W-:Y:S01]  /*8550*/  UMOV UR9, 0x10000000 ;  /* 0x1000000000097882 */ /* 0x000fe20000000000 */
[----:B------:R-:W-:-:S03]  /*8560*/  UMOV UR18, URZ ;  /* 0x0000003f00127c82 */ /* 0x000fc60008000000 */
[C---:B------:R-:W-:Y:S02]  /*8570*/  ISETP.NE.AND P5, PT, R4.reuse, 0x4, PT ;  /* 0x000000040400780c */ /* 0x040fe40003fa5270 */
[----:B------:R-:W-:Y:S01]  /*8580*/  UIADD3 UR17, UR17, 0x12840, URZ ;  /* 0x0001284011117890 */ /* 0x000fe2000fffe03f */
[C---:B------:R-:W-:Y:S01]  /*8590*/  ISETP.NE.AND P0, PT, R4.reuse, 0x4, PT ;  /* 0x000000040400780c */ /* 0x040fe20003f05270 */
[----:B------:R-:W-:Y:S01]  /*85a0*/  ULEA UR16, UR16, UR5, 0xb ;  /* 0x0000000510107291 */ /* 0x000fe2000f8e583f */
[----:B------:R-:W-:Y:S01]  /*85b0*/  SEL R4, R4, RZ, P5 ;  /* 0x000000ff04047207 */ /* 0x000fe20002800000 */
[----:B------:R-:W-:Y:S01]  /*85c0*/  UIADD3 UR19, UR11, UR19, URZ ;  /* 0x000000130b137290 */ /* 0x000fe2000fffe03f */
[----:B------:R-:W-:-:S08]  /*85d0*/  SEL R5, RZ, 0x1, !P0 ;  /* 0x00000001ff057807 */ /* 0x000fd00004000000 */
[----:B------:R1:W-:Y:S02]  /*85e0*/  UTMALDG.4D [UR16], [UR6], desc[UR8] ;  /* 0x00000810060075b4 */ /* 0x0003e40008019000 */
[----:B-1----:R-:W-:Y:S01]  /*85f0*/  NOP ;  /* 0x0000000000007918 */ /* 0x002fe20000000000 */
.L_x_93:
[----:B------:R-:W-:Y:S05]  /*8600*/  BSYNC B0 ;  /* 0x0000000000007941 */ /* 0x000fea0003800000 */
.L_x_92:
[----:B------:R-:W-:Y:S01]  /*8610*/  BSSY B0, `(.L_x_97) ;  /* 0x0000031000007945 */ /* 0x000fe20003800000 */
[----:B------:R-:W-:-:S03]  /*8620*/  IMAD.MOV.U32 R9, RZ, RZ, RZ ;  /* 0x000000ffff097224 */ /* 0x000fc600078e00ff */
[----:B------:R-:W-:Y:S05]  /*8630*/  @!P4 BRA `(.L_x_98) ;  /* 0x0000000000b8c947 */ /* 0x000fea0003800000 */
[----:B------:R-:W1:Y:S01]  /*8640*/  S2R R7, SR_CgaCtaId ;  /* 0x0000000000077919 */ /* 0x000e620000008800 */
[----:B------:R-:W-:Y:S02]  /*8650*/  MOV R6, 0x400 ;  /* 0x0000040000067802 */ /* 0x000fe40000000f00 */
[----:B------:R-:W-:-:S04]  /*8660*/  MOV R9, 0x1 ;  /* 0x0000000100097802 */ /* 0x000fc80000000f00 */
[----:B------:R-:W-:Y:S02]  /*8670*/  SHF.L.U32 R9, R9, 0x1f, RZ ;  /* 0x0000001f09097819 */ /* 0x000fe400000006ff */
[----:B-1----:R-:W-:-:S05]  /*8680*/  LEA R7, R7, R6, 0x18 ;  /* 0x0000000607077211 */ /* 0x002fca00078ec0ff */
[----:B------:R-:W-:-:S04]  /*8690*/  IMAD R6, R0, 0x8, R7 ;  /* 0x0000000800067824 */ /* 0x000fc800078e0207 */
[----:B------:R-:W1:Y:S02]  /*86a0*/  SYNCS.PHASECHK.TRANS64.TRYWAIT P0, [R6+URZ+0x12820], R9 ;  /* 0x01282009060075a7 */ /* 0x000e64000800017f */
[----:B-1----:R-:W-:Y:S05]  /*86b0*/  @!P0 BRA `(.L_x_99) ;  /* 0x0000001400008947 */ /* 0x002fea0003800000 */
.L_x_140:
        /* <DEDUP_REMOVED lines=8> */
.L_x_100:
[----:B------:R-:W-:-:S04]  /*8740*/  LOP3.LUT P0, RZ, R2, 0x1f, RZ, 0xc0, !PT ;  /* 0x0000001f02ff7812 */ /* 0x000fc8000780c0ff */
[----:B------:R-:W-:-:S13]  /*8750*/  PLOP3.LUT P0, PT, P0, P2, PT, 0x2a, 0x0 ;  /* 0x000000000000781c */ /* 0x000fda0000704572 */
[----:B------:R-:W-:Y:S05]  /*8760*/  @P0 BRA `(.L_x_101) ;  /* 0x0000000000040947 */ /* 0x000fea0003800000 */
[----:B------:R-:W-:Y:S01]  /*8770*/  BPT.TRAP 0x1 ;  /* 0x000000040000795c */ /* 0x000fe20000300000 */
.L_x_101:
[----:B------:R-:W-:Y:S01]  /*8780*/  R2UR UR17, R6 ;  /* 0x00000000061172ca */ /* 0x000fe200000e0000 */
[----:B------:R-:W-:Y:S01]  /*8790*/  ULDC.64 UR12, c[0x0][0x198] ;  /* 0x00006600000c7ab9 */ /* 0x000fe20000000a00 */
[C---:B------:R-:W-:Y:S01]  /*87a0*/  LEA R6, R0.reuse, R7, 0xc ;  /* 0x0000000700067211 */ /* 0x040fe200078e60ff */
[C---:B------:R-:W-:Y:S01]  /*87b0*/  IMAD R7, R0.reuse, 0x200, R7 ;  /* 0x0000020000077824 */ /* 0x040fe200078e0207 */
[----:B------:R-:W-:Y:S01]  /*87c0*/  UIADD3 UR6, UP0, UR12, 0x3f0, URZ ;  /* 0x000003f00c067890 */ /* 0x000fe2000ff1e03f */
[----:B------:R-:W-:Y:S01]  /*87d0*/  VIADD R0, R0, 0x1 ;  /* 0x0000000100007836 */ /* 0x000fe20000000000 */
[----:B------:R-:W-:Y:S01]  /*87e0*/  R2UR UR16, R6 ;  /* 0x00000000061072ca */ /* 0x000fe200000e0000 */
[----:B------:R-:W-:Y:S01]  /*87f0*/  UIADD3 UR12, UP1, UR12, 0x5f0, URZ ;  /* 0x000005f00c0c7890 */ /* 0x000fe2000ff3e03f */
[----:B------:R-:W-:Y:S01]  /*8800*/  R2UR UR24, R7 ;  /* 0x00000000071872ca */ /* 0x000fe200000e0000 */
[----:B------:R-:W-:Y:S01]  /*8810*/  UIADD3.X UR7, URZ, UR13, URZ, UP0, !UPT ;  /* 0x0000000d3f077290 */ /* 0x000fe200087fe43f */
[----:B------:R-:W-:Y:S01]  /*8820*/  MOV R9, 0x1 ;  /* 0x0000000100097802 */ /* 0x000fe20000000f00 */
[----:B------:R-:W-:-:S02]  /*8830*/  UIADD3.X UR13, URZ, UR13, URZ, UP1, !UPT ;  /* 0x0000000d3f0d7290 */ /* 0x000fc40008ffe43f */
[----:B------:R-:W-:Y:S01]  /*8840*/  UIADD3 UR17, UR17, 0x12800, URZ ;  /* 0x0001280011117890 */ /* 0x000fe2000fffe03f */
[----:B------:R-:W-:Y:S01]  /*8850*/  UMOV UR8, 0x0 ;  /* 0x0000000000087882 */ /* 0x000fe20000000000 */
[----:B------:R-:W-:Y:S01]  /*8860*/  UMOV UR9, 0x10000000 ;  /* 0x1000000000097882 */ /* 0x000fe20000000000 */
[----:B------:R-:W-:Y:S01]  /*8870*/  UMOV UR18, URZ ;  /* 0x0000003f00127c82 */ /* 0x000fe20008000000 */
[----:B------:R-:W-:Y:S02]  /*8880*/  UMOV UR19, URZ ;  /* 0x0000003f00137c82 */ /* 0x000fe40008000000 */
[----:B------:R-:W-:Y:S02]  /*8890*/  UIADD3 UR16, UR16, 0xa000, URZ ;  /* 0x0000a00010107890 */ /* 0x000fe4000fffe03f */
[----:B------:R-:W-:Y:S01]  /*88a0*/  UIADD3 UR24, UR24, 0x12000, URZ ;  /* 0x0001200018187890 */ /* 0x000fe2000fffe03f */
[----:B------:R-:W-:Y:S01]  /*88b0*/  UMOV UR26, URZ ;  /* 0x0000003f001a7c82 */ /* 0x000fe20008000000 */
[----:B------:R-:W-:Y:S01]  /*88c0*/  UMOV UR27, UR20 ;  /* 0x00000014001b7c82 */ /* 0x000fe20008000000 */
[----:B------:R-:W-:Y:S01]  /*88d0*/  UMOV UR28, UR21 ;  /* 0x00000015001c7c82 */ /* 0x000fe20008000000 */
[----:B------:R-:W-:-:S03]  /*88e0*/  UMOV UR25, UR17 ;  /* 0x0000001100197c82 */ /* 0x000fc60008000000 */
[----:B------:R1:W-:Y:S02]  /*88f0*/  UTMALDG.4D [UR16], [UR6], desc[UR8] ;  /* 0x00000810060075b4 */ /* 0x0003e40008019000 */
[----:B------:R1:W-:Y:S02]  /*8900*/  UTMALDG.3D [UR24], [UR12], desc[UR8] ;  /* 0x000008180c0075b4 */ /* 0x0003e40008011000 */
[----:B-1----:R-:W-:Y:S01]  /*8910*/  NOP ;  /* 0x0000000000007918 */ /* 0x002fe20000000000 */
.L_x_98:
[----:B------:R-:W-:Y:S05]  /*8920*/  BSYNC B0 ;  /* 0x0000000000007941 */ /* 0x000fea0003800000 */
.L_x_97:
[----:B------:R-:W-:Y:S04]  /*8930*/  BSSY B0, `(.L_x_102) ;  /* 0x0000024000007945 */ /* 0x000fe80003800000 */
[----:B------:R-:W-:Y:S05]  /*8940*/  @!P3 BRA `(.L_x_103) ;  /* 0x000000000088b947 */ /* 0x000fea0003800000 */
[----:B------:R-:W1:Y:S01]  /*8950*/  S2R R7, SR_CgaCtaId ;  /* 0x0000000000077919 */ /* 0x000e620000008800 */
[----:B------:R-:W-:Y:S02]  /*8960*/  MOV R6, 0x400 ;  /* 0x0000040000067802 */ /* 0x000fe40000000f00 */
[----:B------:R-:W-:Y:S02]  /*8970*/  SHF.L.U32 R5, R5, 0x1f, RZ ;  /* 0x0000001f05057819 */ /* 0x000fe400000006ff */
[----:B-1----:R-:W-:-:S05]  /*8980*/  LEA R7, R7, R6, 0x18 ;  /* 0x0000000607077211 */ /* 0x002fca00078ec0ff */
[----:B------:R-:W-:-:S04]  /*8990*/  IMAD R6, R4, 0x8, R7 ;  /* 0x0000000804067824 */ /* 0x000fc800078e0207 */
[----:B------:R-:W1:Y:S02]  /*89a0*/  SYNCS.PHASECHK.TRANS64.TRYWAIT P0, [R6+URZ+0x12860], R5 ;  /* 0x01286005060075a7 */ /* 0x000e64000800017f */
[----:B-1----:R-:W-:Y:S05]  /*89b0*/  @!P0 BRA `(.L_x_104) ;  /* 0x0000001000548947 */ /* 0x002fea0003800000 */
.L_x_141:
        /* <DEDUP_REMOVED lines=8> */
.L_x_105:
[----:B------:R-:W-:-:S04]  /*8a40*/  LOP3.LUT P0, RZ, R2, 0x1f, RZ, 0xc0, !PT ;  /* 0x0000001f02ff7812 */ /* 0x000fc8000780c0ff */
[----:B------:R-:W-:-:S13]  /*8a50*/  PLOP3.LUT P0, PT, P0, P2, PT, 0x2a, 0x0 ;  /* 0x000000000000781c */ /* 0x000fda0000704572 */
[----:B------:R-:W-:Y:S05]  /*8a60*/  @P0 BRA `(.L_x_106) ;  /* 0x0000000000040947 */ /* 0x000fea0003800000 */
[----:B------:R-:W-:Y:S01]  /*8a70*/  BPT.TRAP 0x1 ;  /* 0x000000040000795c */ /* 0x000fe20000300000 */
.L_x_106:
        /* <DEDUP_REMOVED lines=8> */
[----:B------:R-:W-:Y:S01]  /*8b00*/  UMOV UR9, 0x10000000 ;  /* 0x1000000000097882 */ /* 0x000fe20000000000 */
[----:B------:R-:W-:-:S06]  /*8b10*/  UMOV UR18, URZ ;  /* 0x0000003f00127c82 */ /* 0x000fcc0008000000 */
[----:B------:R-:W-:Y:S02]  /*8b20*/  ULEA UR16, UR16, UR5, 0xb ;  /* 0x0000000510107291 */ /* 0x000fe4000f8e583f */
[----:B------:R-:W-:Y:S02]  /*8b30*/  UIADD3 UR19, UR11, UR19, URZ ;  /* 0x000000130b137290 */ /* 0x000fe4000fffe03f */
[----:B------:R-:W-:-:S09]  /*8b40*/  UIADD3 UR17, UR17, 0x12840, URZ ;  /* 0x0001284011117890 */ /* 0x000fd2000fffe03f */
[----:B------:R1:W-:Y:S02]  /*8b50*/  UTMALDG.4D [UR16], [UR6], desc[UR8] ;  /* 0x00000810060075b4 */ /* 0x0003e40008019000 */
[----:B-1----:R-:W-:Y:S01]  /*8b60*/  NOP ;  /* 0x0000000000007918 */ /* 0x002fe20000000000 */
.L_x_103:
[----:B------:R-:W-:Y:S05]  /*8b70*/  BSYNC B0 ;  /* 0x0000000000007941 */ /* 0x000fea0003800000 */
.L_x_102:
[----:B------:R-:W-:-:S13]  /*8b80*/  ISETP.GE.AND P0, PT, R3, 0x81, PT ;  /* 0x000000810300780c */ /* 0x000fda0003f06270 */
[----:B------:R-:W-:Y:S05]  /*8b90*/  @!P0 EXIT ;  /* 0x000000000000894d */ /* 0x000fea0003800000 */
[----:B------:R-:W-:Y:S01]  /*8ba0*/  IADD3 R3, R3, 0x7f, RZ ;  /* 0x0000007f03037810 */ /* 0x000fe20007ffe0ff */
[----:B------:R-:W-:Y:S01]  /*8bb0*/  BSSY B0, `(.L_x_107) ;  /* 0x000008b000007945 */ /* 0x000fe20003800000 */
[----:B------:R-:W-:Y:S02]  /*8bc0*/  LOP3.LUT P0, RZ, R2, 0x1f, RZ, 0xc0, !PT ;  /* 0x0000001f02ff7812 */ /* 0x000fe4000780c0ff */
[----:B------:R-:W-:Y:S02]  /*8bd0*/  SHF.R.S32.HI R2, RZ, 0x1f, R3 ;  /* 0x0000001fff027819 */ /* 0x000fe40000011403 */
[----:B------:R-:W-:Y:S02]  /*8be0*/  PLOP3.LUT P0, PT, P0, P2, PT, 0x2a, 0x0 ;  /* 0x000000000000781c */ /* 0x000fe40000704572 */
[----:B------:R-:W-:Y:S01]  /*8bf0*/  LEA.HI R2, R2, R3, RZ, 0x7 ;  /* 0x0000000302027211 */ /* 0x000fe200078f38ff */
[----:B------:R-:W-:-:S03]  /*8c00*/  IMAD.U32 R3, RZ, RZ, UR4 ;  /* 0x00000004ff037e24 */ /* 0x000fc6000f8e00ff */
[----:B------:R-:W-:Y:S02]  /*8c10*/  SHF.R.S32.HI R4, RZ, 0x7, R2 ;  /* 0x00000007ff047819 */ /* 0x000fe40000011402 */
[----:B------:R-:W-:Y:S02]  /*8c20*/  LOP3.LUT R2, R3, 0x2, RZ, 0xfc, !PT ;  /* 0x0000000203027812 */ /* 0x000fe400078efcff */
[----:B------:R-:W-:Y:S01]  /*8c30*/  MOV R3, 0x1 ;  /* 0x0000000100037802 */ /* 0x000fe20000000f00 */
[----:B------:R-:W-:-:S07]  /*8c40*/  IMAD.SHL.U32 R4, R4, 0x4, RZ ;  /* 0x0000000404047824 */ /* 0x000fce00078e00ff */
.L_x_122:
[----:B------:R-:W-:Y:S04]  /*8c50*/  BSSY B1, `(.L_x_108) ;  /* 0x0000020000017945 */ /* 0x000fe80003800000 */
[----:B------:R-:W-:Y:S05]  /*8c60*/  @!P3 BRA `(.L_x_109) ;  /* 0x000000000078b947 */ /* 0x000fea0003800000 */
[----:B------:R-:W1:Y:S01]  /*8c70*/  S2R R6, SR_CgaCtaId ;  /* 0x0000000000067919 */ /* 0x000e620000008800 */
[----:B------:R-:W-:-:S04]  /*8c80*/  MOV R5, 0x400 ;  /* 0x0000040000057802 */ /* 0x000fc80000000f00 */
[----:B-1----:R-:W-:Y:S02]  /*8c90*/  LEA R7, R6, R5, 0x18 ;  /* 0x0000000506077211 */ /* 0x002fe400078ec0ff */
[----:B------:R-:W-:-:S03]  /*8ca0*/  SHF.L.U32 R5, R3, 0x1f, RZ ;  /* 0x0000001f03057819 */ /* 0x000fc600000006ff */
[----:B------:R-:W-:-:S04]  /*8cb0*/  IMAD R6, R0, 0x8, R7 ;  /* 0x0000000800067824 */ /* 0x000fc800078e0207 */
[----:B------:R-:W1:Y:S02]  /*8cc0*/  SYNCS.PHASECHK.TRANS64.TRYWAIT P4, [R6+URZ+0x12820], R5 ;  /* 0x01282005060075a7 */ /* 0x000e64000808017f */
[----:B-1----:R-:W-:Y:S05]  /*8cd0*/  @!P4 BRA `(.L_x_110) ;  /* 0x0000000c00a0c947 */ /* 0x002fea0003800000 */
.L_x_142:
[----:B-1----:R-:W-:-:S04]  /*8ce0*/  @P2 MOV R5, 0x1200 ;  /* 0x0000120000052802 */ /* 0x002fc80000000f00 */
[----:B------:R1:W-:Y:S02]  /*8cf0*/  @P2 SYNCS.ARRIVE.TRANS64 RZ, [R6+URZ+0x12800], R5 ;  /* 0x0128000506ff29a7 */ /* 0x0003e4000800003f */
[----:B-1----:R-:W-:-:S04]  /*8d00*/  PRMT R5, R2, 0x9910, RZ ;  /* 0x0000991002057816 */ /* 0x002fc800000000ff */
[----:B------:R-:W-:-:S13]  /*8d10*/  ISETP.NE.AND P4, PT, R5, 0x2, PT ;  /* 0x000000020500780c */ /* 0x000fda0003f85270 */
[----:B------:R-:W-:Y:S05]  /*8d20*/  @P4 BRA `(.L_x_111) ;  /* 0x0000000000044947 */ /* 0x000fea0003800000 */
[----:B------:R-:W-:Y:S01]  /*8d30*/  BPT.TRAP 0x1 ;  /* 0x000000040000795c */ /* 0x000fe20000300000 */
.L_x_111:
[----:B------:R-:W-:Y:S05]  /*8d40*/  @P0 BRA `(.L_x_112) ;  /* 0x0000000000040947 */ /* 0x000fea0003800000 */
[----:B------:R-:W-:Y:S01]  /*8d50*/  BPT.TRAP 0x1 ;  /* 0x000000040000795c */ /* 0x000fe20000300000 */
.L_x_112:
[----:B------:R-:W-:Y:S01]  /*8d60*/  IMAD R7, R0, 0x1000, R7 ;  /* 0x0000100000077824 */ /* 0x000fe200078e0207 */
[----:B------:R-:W-:Y:S01]  /*8d70*/  R2UR UR17, R6 ;  /* 0x00000000061172ca */ /* 0x000fe200000e0000 */
[----:B------:R-:W-:Y:S01]  /*8d80*/  ULDC.64 UR6, c[0x0][0x198] ;  /* 0x0000660000067ab9 */ /* 0x000fe20000000a00 */
[----:B------:R-:W-:Y:S01]  /*8d90*/  R2UR UR19, R9 ;  /* 0x00000000091372ca */ /* 0x000fe200000e0000 */
[----:B------:R-:W-:Y:S01]  /*8da0*/  UIADD3 UR6, UP0, UR6, 0xf0, URZ ;  /* 0x000000f006067890 */ /* 0x000fe2000ff1e03f */
[----:B------:R-:W-:Y:S01]  /*8db0*/  R2UR UR16, R7 ;  /* 0x00000000071072ca */ /* 0x000fe200000e0000 */
[----:B------:R-:W-:Y:S01]  /*8dc0*/  UMOV UR8, 0x0 ;  /* 0x0000000000087882 */ /* 0x000fe20000000000 */
[----:B------:R-:W-:Y:S01]  /*8dd0*/  UMOV UR9, 0x10000000 ;  /* 0x1000000000097882 */ /* 0x000fe20000000000 */
[----:B------:R-:W-:Y:S01]  /*8de0*/  UIADD3.X UR7, URZ, UR7, URZ, UP0, !UPT ;  /* 0x000000073f077290 */ /* 0x000fe200087fe43f */
[----:B------:R-:W-:-:S05]  /*8df0*/  UMOV UR18, URZ ;  /* 0x0000003f00127c82 */ /* 0x000fca0008000000 */
[----:B------:R-:W-:Y:S02]  /*8e00*/  UIADD3 UR17, UR17, 0x12800, URZ ;  /* 0x0001280011117890 */ /* 0x000fe4000fffe03f */
[----:B------:R-:W-:Y:S02]  /*8e10*/  USHF.L.U32 UR19, UR19, 0x7, URZ ;  /* 0x0000000713137899 */ /* 0x000fe4000800063f */
[----:B------:R-:W-:-:S09]  /*8e20*/  UIADD3 UR16, UR16, 0xa000, URZ ;  /* 0x0000a00010107890 */ /* 0x000fd2000fffe03f */
[----:B------:R1:W-:Y:S02]  /*8e30*/  UTMALDG.4D [UR16], [UR6], desc[UR8] ;  /* 0x00000810060075b4 */ /* 0x0003e40008019000 */
[----:B-1----:R-:W-:Y:S01]  /*8e40*/  NOP ;  /* 0x0000000000007918 */ /* 0x002fe20000000000 */
.L_x_109:
[----:B------:R-:W-:Y:S05]  /*8e50*/  BSYNC B1 ;  /* 0x0000000000017941 */ /* 0x000fea0003800000 */
.L_x_108:
[C---:B------:R-:W-:Y:S01]  /*8e60*/  ISETP.LT.OR P4, PT, R4.reuse, 0x6, !P3 ;  /* 0x000000060400780c */ /* 0x040fe20005f81670 */
[----:B------:R-:W-:Y:S01]  /*8e70*/  BSSY B1, `(.L_x_113) ;  /* 0x000001c000017945 */ /* 0x000fe20003800000 */
[----:B------:R-:W-:-:S11]  /*8e80*/  ISETP.LT.OR P5, PT, R4, 0x7, !P3 ;  /* 0x000000070400780c */ /* 0x000fd60005fa1670 */
[----:B------:R-:W-:Y:S05]  /*8e90*/  @P4 BRA `(.L_x_114) ;  /* 0x0000000000644947 */ /* 0x000fea0003800000 */
[----:B------:R-:W1:Y:S01]  /*8ea0*/  S2R R6, SR_CgaCtaId ;  /* 0x0000000000067919 */ /* 0x000e620000008800 */
[----:B------:R-:W-:Y:S01]  /*8eb0*/  MOV R5, 0x400 ;  /* 0x0000040000057802 */ /* 0x000fe20000000f00 */
[----:B------:R-:W-:Y:S01]  /*8ec0*/  ULDC.64 UR6, c[0x0][0x198] ;  /* 0x0000660000067ab9 */ /* 0x000fe20000000a00 */
[----:B------:R-:W-:Y:S01]  /*8ed0*/  R2UR UR26, R9 ;  /* 0x00000000091a72ca */ /* 0x000fe200000e0000 */
[----:B------:R-:W-:Y:S01]  /*8ee0*/  UIADD3 UR6, UP0, UR6, 0x4f0, URZ ;  /* 0x000004f006067890 */ /* 0x000fe2000ff1e03f */
[----:B------:R-:W-:Y:S01]  /*8ef0*/  UMOV UR8, 0x0 ;  /* 0x0000000000087882 */ /* 0x000fe20000000000 */
[----:B------:R-:W-:Y:S02]  /*8f00*/  UMOV UR9, 0x10000000 ;  /* 0x1000000000097882 */ /* 0x000fe40000000000 */
[----:B------:R-:W-:Y:S01]  /*8f10*/  UIADD3.X UR7, URZ, UR7, URZ, UP0, !UPT ;  /* 0x000000073f077290 */ /* 0x000fe200087fe43f */
[----:B------:R-:W-:Y:S01]  /*8f20*/  UMOV UR27, UR20 ;  /* 0x00000014001b7c82 */ /* 0x000fe20008000000 */
[----:B------:R-:W-:-:S06]  /*8f30*/  UMOV UR28, UR21 ;  /* 0x00000015001c7c82 */ /* 0x000fcc0008000000 */
[----:B------:R-:W-:Y:S01]  /*8f40*/  USHF.L.U32 UR26, UR26, 0x7, URZ ;  /* 0x000000071a1a7899 */ /* 0x000fe2000800063f */
[----:B-1----:R-:W-:-:S04]  /*8f50*/  LEA R5, R6, R5, 0x18 ;  /* 0x0000000506057211 */ /* 0x002fc800078ec0ff */
[C---:B------:R-:W-:Y:S01]  /*8f60*/  LEA R6, R0.reuse, R5, 0x3 ;  /* 0x0000000500067211 */ /* 0x040fe200078e18ff */
[----:B------:R-:W-:-:S03]  /*8f70*/  IMAD R5, R0, 0x200, R5 ;  /* 0x0000020000057824 */ /* 0x000fc600078e0205 */
[----:B------:R-:W-:Y:S02]  /*8f80*/  R2UR UR25, R6 ;  /* 0x00000000061972ca */ /* 0x000fe400000e0000 */
[----:B------:R-:W-:Y:S02]  /*8f90*/  R2UR UR24, R5 ;  /* 0x00000000051872ca */ /* 0x000fe400000e0000 */
[----:B------:R-:W-:-:S04]  /*8fa0*/  IADD3 R5, R0, 0x1, RZ ;  /* 0x0000000100057810 */ /* 0x000fc80007ffe0ff */
[----:B------:R-:W-:-:S04]  /*8fb0*/  ISETP.NE.AND P4, PT, R5, 0x4, PT ;  /* 0x000000040500780c */ /* 0x000fc80003f85270 */
[----:B------:R-:W-:Y:S01]  /*8fc0*/  SEL R0, RZ, 0x1, P4 ;  /* 0x00000001ff007807 */ /* 0x000fe20002000000 */
[----:B------:R-:W-:Y:S02]  /*8fd0*/  UIADD3 UR25, UR25, 0x12800, URZ ;  /* 0x0001280019197890 */ /* 0x000fe4000fffe03f */
[----:B------:R-:W-:Y:S01]  /*8fe0*/  UIADD3 UR24, UR24, 0x12000, URZ ;  /* 0x0001200018187890 */ /* 0x000fe2000fffe03f */
[----:B------:R-:W-:Y:S02]  /*8ff0*/  LOP3.LUT R3, R3, R0, RZ, 0x3c, !PT ;  /* 0x0000000003037212 */ /* 0x000fe400078e3cff */
[----:B------:R-:W-:-:S06]  /*9000*/  SEL R0, R5, RZ, P4 ;  /* 0x000000ff05007207 */ /* 0x000fcc0002000000 */
[----:B------:R1:W-:Y:S02]  /*9010*/  UTMALDG.3D [UR24], [UR6], desc[UR8] ;  /* 0x00000818060075b4 */ /* 0x0003e40008011000 */
[----:B-1----:R-:W-:Y:S01]  /*9020*/  NOP ;  /* 0x0000000000007918 */ /* 0x002fe20000000000 */
.L_x_114:
[----:B------:R-:W-:Y:S05]  /*9030*/  BSYNC B1 ;  /* 0x0000000000017941 */ /* 0x000fea0003800000 */
.L_x_113:
[----:B------:R-:W-:Y:S04]  /*9040*/  BSSY B1, `(.L_x_115) ;  /* 0x0000020000017945 */ /* 0x000fe80003800000 */
[----:B------:R-:W-:Y:S05]  /*9050*/  @P5 BRA `(.L_x_116) ;  /* 0x0000000000785947 */ /* 0x000fea0003800000 */
[----:B------:R-:W1:Y:S01]  /*9060*/  S2R R6, SR_CgaCtaId ;  /* 0x0000000000067919 */ /* 0x000e620000008800 */
[----:B------:R-:W-:Y:S02]  /*9070*/  MOV R5, 0x400 ;  /* 0x0000040000057802 */ /* 0x000fe40000000f00 */
[----:B------:R-:W-:Y:S02]  /*9080*/  SHF.L.U32 R7, R3, 0x1f, RZ ;  /* 0x0000001f03077819 */ /* 0x000fe400000006ff */
[----:B-1----:R-:W-:-:S05]  /*9090*/  LEA R5, R6, R5, 0x18 ;  /* 0x0000000506057211 */ /* 0x002fca00078ec0ff */
[----:B------:R-:W-:-:S04]  /*90a0*/  IMAD R6, R0, 0x8, R5 ;  /* 0x0000000800067824 */ /* 0x000fc800078e0205 */
[----:B------:R-:W1:Y:S02]  /*90b0*/  SYNCS.PHASECHK.TRANS64.TRYWAIT P4, [R6+URZ+0x12820], R7 ;  /* 0x01282007060075a7 */ /* 0x000e64000808017f */
[----:B-1----:R-:W-:Y:S05]  /*90c0*/  @!P4 BRA `(.L_x_117) ;  /* 0x0000000800b8c947 */ /* 0x002fea0003800000 */
.L_x_143:
[----:B-1----:R-:W-:-:S04]  /*90d0*/  @P1 MOV R7, 0x1200 ;  /* 0x0000120000071802 */ /* 0x002fc80000000f00 */
[----:B------:R1:W-:Y:S02]  /*90e0*/  @P1 SYNCS.ARRIVE.TRANS64 RZ, [R6+URZ+0x12800], R7 ;  /* 0x0128000706ff19a7 */ /* 0x0003e4000800003f */
[----:B-1----:R-:W-:-:S04]  /*90f0*/  PRMT R7, R2, 0x9910, RZ ;  /* 0x0000991002077816 */ /* 0x002fc800000000ff */
[----:B------:R-:W-:-:S13]  /*9100*/  ISETP.NE.AND P4, PT, R7, 0x2, PT ;  /* 0x000000020700780c */ /* 0x000fda0003f85270 */
[----:B------:R-:W-:Y:S05]  /*9110*/  @P4 BRA `(.L_x_118) ;  /* 0x0000000000044947 */ /* 0x000fea0003800000 */
[----:B------:R-:W-:Y:S01]  /*9120*/  BPT.TRAP 0x1 ;  /* 0x000000040000795c */ /* 0x000fe20000300000 */
.L_x_118:
[----:B------:R-:W-:Y:S05]  /*9130*/  @P0 BRA `(.L_x_119) ;  /* 0x0000000000040947 */ /* 0x000fea0003800000 */
[----:B------:R-:W-:Y:S01]  /*9140*/  BPT.TRAP 0x1 ;  /* 0x000000040000795c */ /* 0x000fe20000300000 */
.L_x_119:
        /* <DEDUP_REMOVED lines=15> */
.L_x_116:
[----:B------:R-:W-:Y:S05]  /*9240*/  BSYNC B1 ;  /* 0x0000000000017941 */ /* 0x000fea0003800000 */
.L_x_115:
[----:B------:R-:W-:Y:S01]  /*9250*/  ISETP.LT.OR P4, PT, R4, 0x8, !P3 ;  /* 0x000000080400780c */ /* 0x000fe20005f81670 */
[----:B------:R-:W-:-:S12]  /*9260*/  BSSY B1, `(.L_x_120) ;  /* 0x000001c000017945 */ /* 0x000fd80003800000 */
[----:B------:R-:W-:Y:S05]  /*9270*/  @P4 BRA `(.L_x_121) ;  /* 0x0000000000684947 */ /* 0x000fea0003800000 */
[----:B------:R-:W1:Y:S01]  /*9280*/  S2R R6, SR_CgaCtaId ;  /* 0x0000000000067919 */ /* 0x000e620000008800 */
[----:B------:R-:W-:Y:S01]  /*9290*/  MOV R5, 0x400 ;  /* 0x0000040000057802 */ /* 0x000fe20000000f00 */
[----:B------:R-:W-:Y:S01]  /*92a0*/  ULDC.64 UR6, c[0x0][0x198] ;  /* 0x0000660000067ab9 */ /* 0x000fe20000000a00 */
[C---:B------:R-:W-:Y:S01]  /*92b0*/  R2UR UR26, R9.reuse ;  /* 0x00000000091a72ca */ /* 0x040fe200000e0000 */
[----:B------:R-:W-:Y:S01]  /*92c0*/  UIADD3 UR6, UP0, UR6, 0x5f0, URZ ;  /* 0x000005f006067890 */ /* 0x000fe2000ff1e03f */
[----:B------:R-:W-:Y:S01]  /*92d0*/  VIADD R9, R9, 0x1 ;  /* 0x0000000109097836 */ /* 0x000fe20000000000 */
[----:B------:R-:W-:Y:S01]  /*92e0*/  UMOV UR8, 0x0 ;  /* 0x0000000000087882 */ /* 0x000fe20000000000 */
[----:B------:R-:W-:Y:S01]  /*92f0*/  UMOV UR9, 0x10000000 ;  /* 0x1000000000097882 */ /* 0x000fe20000000000 */
[----:B------:R-:W-:Y:S01]  /*9300*/  UIADD3.X UR7, URZ, UR7, URZ, UP0, !UPT ;  /* 0x000000073f077290 */ /* 0x000fe200087fe43f */
[----:B------:R-:W-:Y:S01]  /*9310*/  UMOV UR27, UR20 ;  /* 0x00000014001b7c82 */ /* 0x000fe20008000000 */
[----:B------:R-:W-:-:S06]  /*9320*/  UMOV UR28, UR21 ;  /* 0x00000015001c7c82 */ /* 0x000fcc0008000000 */
[----:B------:R-:W-:Y:S01]  /*9330*/  USHF.L.U32 UR26, UR26, 0x7, URZ ;  /* 0x000000071a1a7899 */ /* 0x000fe2000800063f */
[----:B-1----:R-:W-:-:S04]  /*9340*/  LEA R5, R6, R5, 0x18 ;  /* 0x0000000506057211 */ /* 0x002fc800078ec0ff */
[C---:B------:R-:W-:Y:S01]  /*9350*/  LEA R6, R0.reuse, R5, 0x3 ;  /* 0x0000000500067211 */ /* 0x040fe200078e18ff */
[C---:B------:R-:W-:Y:S01]  /*9360*/  IMAD R5, R0.reuse, 0x200, R5 ;  /* 0x0000020000057824 */ /* 0x040fe200078e0205 */
[----:B------:R-:W-:Y:S02]  /*9370*/  IADD3 R0, R0, 0x1, RZ ;  /* 0x0000000100007810 */ /* 0x000fe40007ffe0ff */
[----:B------:R-:W-:Y:S02]  /*9380*/  R2UR UR25, R6 ;  /* 0x00000000061972ca */ /* 0x000fe400000e0000 */
[----:B------:R-:W-:Y:S02]  /*9390*/  R2UR UR24, R5 ;  /* 0x00000000051872ca */ /* 0x000fe400000e0000 */
[----:B------:R-:W-:-:S04]  /*93a0*/  ISETP.NE.AND P4, PT, R0, 0x4, PT ;  /* 0x000000040000780c */ /* 0x000fc80003f85270 */
[----:B------:R-:W-:Y:S02]  /*93b0*/  SEL R6, RZ, 0x1, P4 ;  /* 0x00000001ff067807 */ /* 0x000fe40002000000 */
[----:B------:R-:W-:Y:S02]  /*93c0*/  SEL R0, R0, RZ, P4 ;  /* 0x000000ff00007207 */ /* 0x000fe40002000000 */
[----:B------:R-:W-:Y:S01]  /*93d0*/  LOP3.LUT R3, R3, R6, RZ, 0x3c, !PT ;  /* 0x0000000603037212 */ /* 0x000fe200078e3cff */
[----:B------:R-:W-:Y:S02]  /*93e0*/  UIADD3 UR25, UR25, 0x12800, URZ ;  /* 0x0001280019197890 */ /* 0x000fe4000fffe03f */
[----:B------:R-:W-:-:S09]  /*93f0*/  UIADD3 UR24, UR24, 0x12000, URZ ;  /* 0x0001200018187890 */ /* 0x000fd2000fffe03f */
[----:B------:R1:W-:Y:S02]  /*9400*/  UTMALDG.3D [UR24], [UR6], desc[UR8] ;  /* 0x00000818060075b4 */ /* 0x0003e40008011000 */
[----:B-1----:R-:W-:Y:S01]  /*9410*/  NOP ;  /* 0x0000000000007918 */ /* 0x002fe20000000000 */
.L_x_121:
[----:B------:R-:W-:Y:S05]  /*9420*/  BSYNC B1 ;  /* 0x0000000000017941 */ /* 0x000fea0003800000 */
.L_x_120:
[C---:B------:R-:W-:Y:S02]  /*9430*/  ISETP.GT.AND P4, PT, R4.reuse, 0x8, PT ;  /* 0x000000080400780c */ /* 0x040fe40003f84270 */
[----:B------:R-:W-:-:S11]  /*9440*/  IADD3 R4, R4, -0x4, RZ ;  /* 0xfffffffc04047810 */ /* 0x000fd60007ffe0ff */
[----:B------:R-:W-:Y:S05]  /*9450*/  @P4 BRA `(.L_x_122) ;  /* 0xfffffff400fc4947 */ /* 0x000fea000383ffff */
[----:B------:R-:W-:Y:S05]  /*9460*/  BSYNC B0 ;  /* 0x0000000000007941 */ /* 0x000fea0003800000 */
.L_x_107:
[----:B------:R-:W-:Y:S05]  /*9470*/  EXIT ;  /* 0x000000000000794d */ /* 0x000fea0003800000 */
.L_x_15:
[----:B--2---:R-:W-:-:S04]  /*9480*/  IMAD.U32 R3, RZ, RZ, UR7 ;  /* 0x00000007ff037e24 */ /* 0x004fc8000f8e00ff */
[----:B------:R2:W3:Y:S03]  /*9490*/  SYNCS.PHASECHK.TRANS64.TRYWAIT P1, [R3+URZ+0x12840], R4 ;  /* 0x01284004030075a7 */ /* 0x0004e6000802017f */
[----:B---3--:R-:W-:Y:S05]  /*94a0*/  @!P1 NANOSLEEP.SYNCS 0x989680 ;  /* 0x009896800000995d */ /* 0x008fea0003900000 */
[----:B------:R-:W3:Y:S02]  /*94b0*/  @!P1 SYNCS.PHASECHK.TRANS64 P1, [R3+URZ+0x12840], R4 ;  /* 0x01284004030095a7 */ /* 0x000ee4000802007f */
[----:B---3--:R-:W-:Y:S05]  /*94c0*/  @!P1 BRA `(.L_x_15) ;  /* 0xfffffffc00ec9947 */ /* 0x008fea000383ffff */
[----:B------:R-:W-:Y:S05]  /*94d0*/  BRA `(.L_x_123) ;  /* 0xffffff7800507947 */ /* 0x000fea000383ffff */
.L_x_17:
[----:B---3--:R-:W-:-:S04]  /*94e0*/  MOV R5, UR7 ;  /* 0x0000000700057c02 */ /* 0x008fc80008000f00 */
[----:B------:R3:W4:Y:S03]  /*94f0*/  SYNCS.PHASECHK.TRANS64.TRYWAIT P1, [R5+URZ+0x12848], R4 ;  /* 0x01284804050075a7 */ /* 0x000726000802017f */
[----:B----4-:R-:W-:Y:S05]  /*9500*/  @!P1 NANOSLEEP.SYNCS 0x989680 ;  /* 0x009896800000995d */ /* 0x010fea0003900000 */
[----:B------:R-:W4:Y:S02]  /*9510*/  @!P1 SYNCS.PHASECHK.TRANS64 P1, [R5+URZ+0x12848], R4 ;  /* 0x01284804050095a7 */ /* 0x000f24000802007f */
[----:B----4-:R-:W-:Y:S05]  /*9520*/  @!P1 BRA `(.L_x_17) ;  /* 0xfffffffc00ec9947 */ /* 0x010fea000383ffff */
[----:B------:R-:W-:Y:S05]  /*9530*/  BRA `(.L_x_124) ;  /* 0xffffff78005c7947 */ /* 0x000fea000383ffff */
.L_x_20:
[----:B-1----:R-:W-:-:S04]  /*9540*/  IMAD.U32 R3, RZ, RZ, UR14 ;  /* 0x0000000eff037e24 */ /* 0x002fc8000f8e00ff */
[----:B------:R1:W2:Y:S03]  /*9550*/  SYNCS.PHASECHK.TRANS64.TRYWAIT P1, [R3+URZ+0x12800], R2 ;  /* 0x01280002030075a7 */ /* 0x0002a6000802017f */
[----:B--2---:R-:W-:Y:S05]  /*9560*/  @!P1 NANOSLEEP.SYNCS 0x989680 ;  /* 0x009896800000995d */ /* 0x004fea0003900000 */
[----:B------:R-:W2:Y:S02]  /*9570*/  @!P1 SYNCS.PHASECHK.TRANS64 P1, [R3+URZ+0x12800], R2 ;  /* 0x01280002030095a7 */ /* 0x000ea4000802007f */
[----:B--2---:R-:W-:Y:S05]  /*9580*/  @!P1 BRA `(.L_x_20) ;  /* 0xfffffffc00ec9947 */ /* 0x004fea000383ffff */
[----:B------:R-:W-:Y:S05]  /*9590*/  BRA `(.L_x_125) ;  /* 0xffffff7c002c7947 */ /* 0x000fea000383ffff */
.L_x_22:
[----:B-1----:R-:W-:-:S04]  /*95a0*/  MOV R3, UR14 ;  /* 0x0000000e00037c02 */ /* 0x002fc80008000f00 */
[----:B------:R1:W2:Y:S03]  /*95b0*/  SYNCS.PHASECHK.TRANS64.TRYWAIT P1, [R3+URZ+0x12800], R6 ;  /* 0x01280006030075a7 */ /* 0x0002a6000802017f */
[----:B--2---:R-:W-:Y:S05]  /*95c0*/  @!P1 NANOSLEEP.SYNCS 0x989680 ;  /* 0x009896800000995d */ /* 0x004fea0003900000 */
[----:B------:R-:W2:Y:S02]  /*95d0*/  @!P1 SYNCS.PHASECHK.TRANS64 P1, [R3+URZ+0x12800], R6 ;  /* 0x01280006030095a7 */ /* 0x000ea4000802007f */
[----:B--2---:R-:W-:Y:S05]  /*95e0*/  @!P1 BRA `(.L_x_22) ;  /* 0xfffffffc00ec9947 */ /* 0x004fea000383ffff */
[----:B------:R-:W-:Y:S05]  /*95f0*/  BRA `(.L_x_126) ;  /* 0xffffff7c00947947 */ /* 0x000fea000383ffff */
.L_x_23:
[----:B-1----:R-:W-:-:S04]  /*9600*/  IMAD.U32 R3, RZ, RZ, UR14 ;  /* 0x0000000eff037e24 */ /* 0x002fc8000f8e00ff */
[----:B------:R1:W2:Y:S03]  /*9610*/  SYNCS.PHASECHK.TRANS64.TRYWAIT P1, [R3+URZ], R2 ;  /* 0x00000002030075a7 */ /* 0x0002a6000802017f */
[----:B--2---:R-:W-:Y:S05]  /*9620*/  @!P1 NANOSLEEP.SYNCS 0x989680 ;  /* 0x009896800000995d */ /* 0x004fea0003900000 */
[----:B------:R-:W2:Y:S02]  /*9630*/  @!P1 SYNCS.PHASECHK.TRANS64 P1, [R3+URZ], R2 ;  /* 0x00000002030095a7 */ /* 0x000ea4000802007f */
[----:B--2---:R-:W-:Y:S05]  /*9640*/  @!P1 BRA `(.L_x_23) ;  /* 0xfffffffc00ec9947 */ /* 0x004fea000383ffff */
[----:B------:R-:W-:Y:S05]  /*9650*/  BRA `(.L_x_127) ;  /* 0xffffff8800487947 */ /* 0x000fea000383ffff */
.L_x_25:
[----:B-1----:R-:W-:-:S04]  /*9660*/  MOV R62, UR14 ;  /* 0x0000000e003e7c02 */ /* 0x002fc80008000f00 */
[----:B------:R1:W2:Y:S03]  /*9670*/  SYNCS.PHASECHK.TRANS64.TRYWAIT P1, [R62+URZ+0x128a0], R3 ;  /* 0x0128a0033e0075a7 */ /* 0x0002a6000802017f */
[----:B--2---:R-:W-:Y:S05]  /*9680*/  @!P1 NANOSLEEP.SYNCS 0x989680 ;  /* 0x009896800000995d */ /* 0x004fea0003900000 */
[----:B------:R-:W2:Y:S02]  /*9690*/  @!P1 SYNCS.PHASECHK.TRANS64 P1, [R62+URZ+0x128a0], R3 ;  /* 0x0128a0033e0095a7 */ /* 0x000ea4000802007f */
[----:B--2---:R-:W-:Y:S05]  /*96a0*/  @!P1 BRA `(.L_x_25) ;  /* 0xfffffffc00ec9947 */ /* 0x004fea000383ffff */
[----:B------:R-:W-:Y:S05]  /*96b0*/  BRA `(.L_x_24) ;  /* 0xffffffb400b07947 */ /* 0x000fea000383ffff */
.L_x_29:
[----:B-1----:R1:W2:Y:S02]  /*96c0*/  SYNCS.PHASECHK.TRANS64.TRYWAIT P1, [R3+URZ+0x12890], R2 ;  /* 0x01289002030075a7 */ /* 0x0022a4000802017f */
[----:B--2---:R-:W-:Y:S05]  /*96d0*/  @!P1 NANOSLEEP.SYNCS 0x989680 ;  /* 0x009896800000995d */ /* 0x004fea0003900000 */
[----:B------:R-:W2:Y:S02]  /*96e0*/  @!P1 SYNCS.PHASECHK.TRANS64 P1, [R3+URZ+0x12890], R2 ;  /* 0x01289002030095a7 */ /* 0x000ea4000802007f */
[----:B--2---:R-:W-:Y:S05]  /*96f0*/  @!P1 BRA `(.L_x_29) ;  /* 0xfffffffc00f09947 */ /* 0x004fea000383ffff */
[----:B------:R-:W-:Y:S05]  /*9700*/  BRA `(.L_x_128) ;  /* 0xffffffbc00807947 */ /* 0x000fea000383ffff */
.L_x_32:
[----:B-1----:R-:W-:-:S04]  /*9710*/  IMAD.U32 R3, RZ, RZ, UR14 ;  /* 0x0000000eff037e24 */ /* 0x002fc8000f8e00ff */
[----:B------:R1:W2:Y:S03]  /*9720*/  SYNCS.PHASECHK.TRANS64.TRYWAIT P1, [R3+URZ], R2 ;  /* 0x00000002030075a7 */ /* 0x0002a6000802017f */
[----:B--2---:R-:W-:Y:S05]  /*9730*/  @!P1 NANOSLEEP.SYNCS 0x989680 ;  /* 0x009896800000995d */ /* 0x004fea0003900000 */
[----:B------:R-:W2:Y:S02]  /*9740*/  @!P1 SYNCS.PHASECHK.TRANS64 P1, [R3+URZ], R2 ;  /* 0x00000002030095a7 */ /* 0x000ea4000802007f */
[----:B--2---:R-:W-:Y:S05]  /*9750*/  @!P1 BRA `(.L_x_32) ;  /* 0xfffffffc00ec9947 */ /* 0x004fea000383ffff */
[----:B------:R-:W-:Y:S05]  /*9760*/  BRA `(.L_x_129) ;  /* 0xffffffbc008c7947 */ /* 0x000fea000383ffff */
.L_x_34:
[----:B-1----:R1:W2:Y:S02]  /*9770*/  SYNCS.PHASECHK.TRANS64.TRYWAIT P2, [R19+URZ+0x12890], R2 ;  /* 0x01289002130075a7 */ /* 0x0022a4000804017f */
[----:B--2---:R-:W-:Y:S05]  /*9780*/  @!P2 NANOSLEEP.SYNCS 0x989680 ;  /* 0x009896800000a95d */ /* 0x004fea0003900000 */
[----:B------:R-:W2:Y:S02]  /*9790*/  @!P2 SYNCS.PHASECHK.TRANS64 P2, [R19+URZ+0x12890], R2 ;  /* 0x012890021300a5a7 */ /* 0x000ea4000804007f */
[----:B--2---:R-:W-:Y:S05]  /*97a0*/  @!P2 BRA `(.L_x_34) ;  /* 0xfffffffc00f0a947 */ /* 0x004fea000383ffff */
[----:B------:R-:W-:Y:S05]  /*97b0*/  BRA `(.L_x_130) ;  /* 0xffffffc8004c7947 */ /* 0x000fea000383ffff */
.L_x_46:
[----:B--2---:R2:W4:Y:S02]  /*97c0*/  SYNCS.PHASECHK.TRANS64.TRYWAIT P0, [R3+URZ+0x12890], R2 ;  /* 0x01289002030075a7 */ /* 0x004524000800017f */
[----:B----4-:R-:W-:Y:S05]  /*97d0*/  @!P0 NANOSLEEP.SYNCS 0x989680 ;  /* 0x009896800000895d */ /* 0x010fea0003900000 */
[----:B------:R-:W4:Y:S02]  /*97e0*/  @!P0 SYNCS.PHASECHK.TRANS64 P0, [R3+URZ+0x12890], R2 ;  /* 0x01289002030085a7 */ /* 0x000f24000800007f */
[----:B----4-:R-:W-:Y:S05]  /*97f0*/  @!P0 BRA `(.L_x_46) ;  /* 0xfffffffc00f08947 */ /* 0x010fea000383ffff */
[----:B------:R-:W-:Y:S05]  /*9800*/  BRA `(.L_x_131) ;  /* 0xffffffd000707947 */ /* 0x000fea000383ffff */
.L_x_48:
[----:B--2---:R2:W4:Y:S02]  /*9810*/  SYNCS.PHASECHK.TRANS64.TRYWAIT P0, [R3+URZ+0x12890], R2 ;  /* 0x01289002030075a7 */ /* 0x004524000800017f */
[----:B----4-:R-:W-:Y:S05]  /*9820*/  @!P0 NANOSLEEP.SYNCS 0x989680 ;  /* 0x009896800000895d */ /* 0x010fea0003900000 */
[----:B------:R-:W4:Y:S02]  /*9830*/  @!P0 SYNCS.PHASECHK.TRANS64 P0, [R3+URZ+0x12890], R2 ;  /* 0x01289002030085a7 */ /* 0x000f24000800007f */
[----:B----4-:R-:W-:Y:S05]  /*9840*/  @!P0 BRA `(.L_x_48) ;  /* 0xfffffffc00f08947 */ /* 0x010fea000383ffff */
[----:B------:R-:W-:Y:S05]  /*9850*/  BRA `(.L_x_132) ;  /* 0xffffffd000887947 */ /* 0x000fea000383ffff */
.L_x_49:
[----:B--2---:R-:W-:-:S04]  /*9860*/  MOV R3, UR4 ;  /* 0x0000000400037c02 */ /* 0x004fc80008000f00 */
[----:B------:R2:W4:Y:S03]  /*9870*/  SYNCS.PHASECHK.TRANS64.TRYWAIT P0, [R3+URZ+0x128a0], R2 ;  /* 0x0128a002030075a7 */ /* 0x000526000800017f */
[----:B----4-:R-:W-:Y:S05]  /*9880*/  @!P0 NANOSLEEP.SYNCS 0x989680 ;  /* 0x009896800000895d */ /* 0x010fea0003900000 */
[----:B------:R-:W4:Y:S02]  /*9890*/  @!P0 SYNCS.PHASECHK.TRANS64 P0, [R3+URZ+0x128a0], R2 ;  /* 0x0128a002030085a7 */ /* 0x000f24000800007f */
[----:B----4-:R-:W-:Y:S05]  /*98a0*/  @!P0 BRA `(.L_x_49) ;  /* 0xfffffffc00ec8947 */ /* 0x010fea000383ffff */
[----:B------:R-:W-:Y:S05]  /*98b0*/  BRA `(.L_x_133) ;  /* 0xffffffd0008c7947 */ /* 0x000fea000383ffff */
.L_x_63:
[----:B-1----:R-:W-:-:S04]  /*98c0*/  IMAD.U32 R3, RZ, RZ, UR13 ;  /* 0x0000000dff037e24 */ /* 0x002fc8000f8e00ff */
[----:B------:R1:W4:Y:S03]  /*98d0*/  SYNCS.PHASECHK.TRANS64.TRYWAIT P2, [R3+URZ+0x12880], R0 ;  /* 0x01288000030075a7 */ /* 0x000326000804017f */
[----:B----4-:R-:W-:Y:S05]  /*98e0*/  @!P2 NANOSLEEP.SYNCS 0x989680 ;  /* 0x009896800000a95d */ /* 0x010fea0003900000 */
[----:B------:R-:W4:Y:S02]  /*98f0*/  @!P2 SYNCS.PHASECHK.TRANS64 P2, [R3+URZ+0x12880], R0 ;  /* 0x012880000300a5a7 */ /* 0x000f24000804007f */
[----:B----4-:R-:W-:Y:S05]  /*9900*/  @!P2 BRA `(.L_x_63) ;  /* 0xfffffffc00eca947 */ /* 0x010fea000383ffff */
[----:B------:R-:W-:Y:S05]  /*9910*/  BRA `(.L_x_134) ;  /* 0xffffffdc00647947 */ /* 0x000fea000383ffff */
.L_x_67:
[----:B-1----:R-:W-:-:S04]  /*9920*/  MOV R3, UR7 ;  /* 0x0000000700037c02 */ /* 0x002fc80008000f00 */
[----:B------:R1:W2:Y:S03]  /*9930*/  SYNCS.PHASECHK.TRANS64.TRYWAIT P2, [R3+URZ+0x12880], R2 ;  /* 0x01288002030075a7 */ /* 0x0002a6000804017f */
[----:B--2---:R-:W-:Y:S05]  /*9940*/  @!P2 NANOSLEEP.SYNCS 0x989680 ;  /* 0x009896800000a95d */ /* 0x004fea0003900000 */
[----:B------:R-:W2:Y:S02]  /*9950*/  @!P2 SYNCS.PHASECHK.TRANS64 P2, [R3+URZ+0x12880], R2 ;  /* 0x012880020300a5a7 */ /* 0x000ea4000804007f */
[----:B--2---:R-:W-:Y:S05]  /*9960*/  @!P2 BRA `(.L_x_67) ;  /* 0xfffffffc00eca947 */ /* 0x004fea000383ffff */
[----:B------:R-:W-:Y:S05]  /*9970*/  BRA `(.L_x_135) ;  /* 0xffffffdc00b47947 */ /* 0x000fea000383ffff */
.L_x_79:
[----:B-1----:R1:W4:Y:S02]  /*9980*/  SYNCS.PHASECHK.TRANS64.TRYWAIT P0, [R4+URZ+0x12860], R3 ;  /* 0x01286003040075a7 */ /* 0x002324000800017f */
[----:B----4-:R-:W-:Y:S05]  /*9990*/  @!P0 NANOSLEEP.SYNCS 0x989680 ;  /* 0x009896800000895d */ /* 0x010fea0003900000 */
[----:B------:R-:W4:Y:S02]  /*99a0*/  @!P0 SYNCS.PHASECHK.TRANS64 P0, [R4+URZ+0x12860], R3 ;  /* 0x01286003040085a7 */ /* 0x000f24000800007f */
[----:B----4-:R-:W-:Y:S05]  /*99b0*/  @!P0 BRA `(.L_x_79) ;  /* 0xfffffffc00f08947 */ /* 0x010fea000383ffff */
[----:B------:R-:W-:Y:S05]  /*99c0*/  BRA `(.L_x_136) ;  /* 0xffffffe000a47947 */ /* 0x000fea000383ffff */
.L_x_84:
[----:B-1----:R1:W2:Y:S02]  /*99d0*/  SYNCS.PHASECHK.TRANS64.TRYWAIT P0, [R5+URZ+0x12820], R0 ;  /* 0x01282000050075a7 */ /* 0x0022a4000800017f */
[----:B--2---:R-:W-:Y:S05]  /*99e0*/  @!P0 NANOSLEEP.SYNCS 0x989680 ;  /* 0x009896800000895d */ /* 0x004fea0003900000 */
[----:B------:R-:W2:Y:S02]  /*99f0*/  @!P0 SYNCS.PHASECHK.TRANS64 P0, [R5+URZ+0x12820], R0 ;  /* 0x01282000050085a7 */ /* 0x000ea4000800007f */
[----:B--2---:R-:W-:Y:S05]  /*9a00*/  @!P0 BRA `(.L_x_84) ;  /* 0xfffffffc00f08947 */ /* 0x004fea000383ffff */
[----:B------:R-:W-:Y:S05]  /*9a10*/  BRA `(.L_x_137) ;  /* 0xffffffe400247947 */ /* 0x000fea000383ffff */
.L_x_89:
[----:B-1----:R1:W2:Y:S02]  /*9a20*/  SYNCS.PHASECHK.TRANS64.TRYWAIT P0, [R5+URZ+0x12860], R6 ;  /* 0x01286006050075a7 */ /* 0x0022a4000800017f */
[----:B--2---:R-:W-:Y:S05]  /*9a30*/  @!P0 NANOSLEEP.SYNCS 0x989680 ;  /* 0x009896800000895d */ /* 0x004fea0003900000 */
[----:B------:R-:W2:Y:S02]  /*9a40*/  @!P0 SYNCS.PHASECHK.TRANS64 P0, [R5+URZ+0x12860], R6 ;  /* 0x01286006050085a7 */ /* 0x000ea4000800007f */
[----:B--2---:R-:W-:Y:S05]  /*9a50*/  @!P0 BRA `(.L_x_89) ;  /* 0xfffffffc00f08947 */ /* 0x004fea000383ffff */
[----:B------:R-:W-:Y:S05]  /*9a60*/  BRA `(.L_x_138) ;  /* 0xffffffe400c47947 */ /* 0x000fea000383ffff */
.L_x_94:
[----:B-1----:R1:W2:Y:S02]  /*9a70*/  SYNCS.PHASECHK.TRANS64.TRYWAIT P0, [R6+URZ+0x12860], R7 ;  /* 0x01286007060075a7 */ /* 0x0022a4000800017f */
[----:B--2---:R-:W-:Y:S05]  /*9a80*/  @!P0 NANOSLEEP.SYNCS 0x989680 ;  /* 0x009896800000895d */ /* 0x004fea0003900000 */
[----:B------:R-:W2:Y:S02]  /*9a90*/  @!P0 SYNCS.PHASECHK.TRANS64 P0, [R6+URZ+0x12860], R7 ;  /* 0x01286007060085a7 */ /* 0x000ea4000800007f */
[----:B--2---:R-:W-:Y:S05]  /*9aa0*/  @!P0 BRA `(.L_x_94) ;  /* 0xfffffffc00f08947 */ /* 0x004fea000383ffff */
[----:B------:R-:W-:Y:S05]  /*9ab0*/  BRA `(.L_x_139) ;  /* 0xffffffe800507947 */ /* 0x000fea000383ffff */
.L_x_99:
[----:B-1----:R1:W2:Y:S02]  /*9ac0*/  SYNCS.PHASECHK.TRANS64.TRYWAIT P0, [R6+URZ+0x12820], R9 ;  /* 0x01282009060075a7 */ /* 0x0022a4000800017f */
[----:B--2---:R-:W-:Y:S05]  /*9ad0*/  @!P0 NANOSLEEP.SYNCS 0x989680 ;  /* 0x009896800000895d */ /* 0x004fea0003900000 */
[----:B------:R-:W2:Y:S02]  /*9ae0*/  @!P0 SYNCS.PHASECHK.TRANS64 P0, [R6+URZ+0x12820], R9 ;  /* 0x01282009060085a7 */ /* 0x000ea4000800007f */
[----:B--2---:R-:W-:Y:S05]  /*9af0*/  @!P0 BRA `(.L_x_99) ;  /* 0xfffffffc00f08947 */ /* 0x004fea000383ffff */
[----:B------:R-:W-:Y:S05]  /*9b00*/  BRA `(.L_x_140) ;  /* 0xffffffe800ec7947 */ /* 0x000fea000383ffff */
.L_x_104:
[----:B-1----:R1:W2:Y:S02]  /*9b10*/  SYNCS.PHASECHK.TRANS64.TRYWAIT P0, [R6+URZ+0x12860], R5 ;  /* 0x01286005060075a7 */ /* 0x0022a4000800017f */
[----:B--2---:R-:W-:Y:S05]  /*9b20*/  @!P0 NANOSLEEP.SYNCS 0x989680 ;  /* 0x009896800000895d */ /* 0x004fea0003900000 */
[----:B------:R-:W2:Y:S02]  /*9b30*/  @!P0 SYNCS.PHASECHK.TRANS64 P0, [R6+URZ+0x12860], R5 ;  /* 0x01286005060085a7 */ /* 0x000ea4000800007f */
[----:B--2---:R-:W-:Y:S05]  /*9b40*/  @!P0 BRA `(.L_x_104) ;  /* 0xfffffffc00f08947 */ /* 0x004fea000383ffff */
[----:B------:R-:W-:Y:S05]  /*9b50*/  BRA `(.L_x_141) ;  /* 0xffffffec00987947 */ /* 0x000fea000383ffff */
.L_x_110:
[----:B-1----:R1:W2:Y:S02]  /*9b60*/  SYNCS.PHASECHK.TRANS64.TRYWAIT P4, [R6+URZ+0x12820], R5 ;  /* 0x01282005060075a7 */ /* 0x0022a4000808017f */
[----:B--2---:R-:W-:Y:S05]  /*9b70*/  @!P4 NANOSLEEP.SYNCS 0x989680 ;  /* 0x009896800000c95d */ /* 0x004fea0003900000 */
[----:B------:R-:W2:Y:S02]  /*9b80*/  @!P4 SYNCS.PHASECHK.TRANS64 P4, [R6+URZ+0x12820], R5 ;  /* 0x012820050600c5a7 */ /* 0x000ea4000808007f */
[----:B--2---:R-:W-:Y:S05]  /*9b90*/  @!P4 BRA `(.L_x_110) ;  /* 0xfffffffc00f0c947 */ /* 0x004fea000383ffff */
[----:B------:R-:W-:Y:S05]  /*9ba0*/  BRA `(.L_x_142) ;  /* 0xfffffff0004c7947 */ /* 0x000fea000383ffff */
.L_x_117:
[----:B-1----:R1:W2:Y:S02]  /*9bb0*/  SYNCS.PHASECHK.TRANS64.TRYWAIT P4, [R6+URZ+0x12820], R7 ;  /* 0x01282007060075a7 */ /* 0x0022a4000808017f */
[----:B--2---:R-:W-:Y:S05]  /*9bc0*/  @!P4 NANOSLEEP.SYNCS 0x989680 ;  /* 0x009896800000c95d */ /* 0x004fea0003900000 */
[----:B------:R-:W2:Y:S02]  /*9bd0*/  @!P4 SYNCS.PHASECHK.TRANS64 P4, [R6+URZ+0x12820], R7 ;  /* 0x012820070600c5a7 */ /* 0x000ea4000808007f */
[----:B--2---:R-:W-:Y:S05]  /*9be0*/  @!P4 BRA `(.L_x_117) ;  /* 0xfffffffc00f0c947 */ /* 0x004fea000383ffff */
[----:B------:R-:W-:Y:S05]  /*9bf0*/  BRA `(.L_x_143) ;  /* 0xfffffff400347947 */ /* 0x000fea000383ffff */
.L_x_144:
[----:B------:R-:W-:-:S00]  /*9c00*/  BRA `(.L_x_144) ;  /* 0xfffffffc00fc7947 */ /* 0x000fc0000383ffff */
[----:B------:R-:W-:-:S00]  /*9c10*/  NOP ;  /* 0x0000000000007918 */ /* 0x000fc00000000000 */
        /* <DEDUP_REMOVED lines=14> */
.L_x_145:


//--------------------- .nv.global.init           --------------------------
	.section	.nv.global.init,"aw",@progbits
.nv.global.init:
	.type		$str$24,@object
	.size		$str$24,($str$25 - $str$24)
$str$24:
        /*0000*/ 	.byte	0x28, 0x61, 0x64, 0x64, 0x72, 0x65, 0x73, 0x73, 0x20, 0x26, 0x20, 0x6d, 0x61, 0x73, 0x6b, 0x29
        /*0010*/ 	.byte	0x20, 0x3d, 0x3d, 0x20, 0x30, 0x00
	.type		$str$25,@object
	.size		$str$25,(__unnamed_1 - $str$25)
$str$25:
        /*0016*/ 	.byte	0x2f, 0x74, 0x6d, 0x70, 0x2f, 0x63, 0x75, 0x74, 0x6c, 0x61, 0x73, 0x73, 0x5f, 0x73, 0x77, 0x65
        /*0026*/ 	.byte	0x65, 0x70, 0x5f, 0x73, 0x72, 0x63, 0x2f, 0x69, 0x6e, 0x63, 0x6c, 0x75, 0x64, 0x65, 0x2f, 0x63
        /*0036*/ 	.byte	0x75, 0x74, 0x65, 0x2f, 0x70, 0x6f, 0x69, 0x6e, 0x74, 0x65, 0x72, 0x5f, 0x66, 0x6c, 0x61, 0x67
        /*0046*/ 	.byte	0x67, 0x65, 0x64, 0x2e, 0x68, 0x70, 0x70, 0x00
	.type		__unnamed_1,@object
	.size		__unnamed_1,(.L_0 - __unnamed_1)
__unnamed_1:
        /*004e*/ 	.byte	0x61, 0x75, 0x74, 0x6f, 0x20, 0x63, 0x75, 0x74, 0x65, 0x3a, 0x3a, 0x61, 0x73, 0x5f, 0x70, 0x6f
        /* <DEDUP_REMOVED lines=27> */
        /*020e*/ 	.byte	0x3e, 0x3e, 0x5d, 0x00
.L_0:


//--------------------- .nv.shared._ZN7cutlass13device_kernelINS_4fmha6kernel28FmhaKernelTmaWarpSpecializedINS1_10collective33FmhaBwdMainloopTmaWarpSpecializedINS_6half_tEfN4cute5tupleIJNS7_1CILi128EEESA_NS9_ILi16EEEEEENS4_16FusionBwdAdapterINS4_14ResidualFusionEEEJEEENS4_17FmhaBwdEpilogueKVIS6_fNS8_IJNS9_ILi64EEESB_SA_EEEEENS2_23TileSchedulerBwdAdapterINS2_23IndividualTileSchedulerEEEJEEEEEvNT_6ParamsE --------------------------
	.section	.nv.shared._ZN7cutlass13device_kernelINS_4fmha6kernel28FmhaKernelTmaWarpSpecializedINS1_10collective33FmhaBwdMainloopTmaWarpSpecializedINS_6half_tEfN4cute5tupleIJNS7_1CILi128EEESA_NS9_ILi16EEEEEENS4_16FusionBwdAdapterINS4_14ResidualFusionEEEJEEENS4_17FmhaBwdEpilogueKVIS6_fNS8_IJNS9_ILi64EEESB_SA_EEEEENS2_23TileSchedulerBwdAdapterINS2_23IndividualTileSchedulerEEEJEEEEEvNT_6ParamsE,"aw",@nobits
	.sectionflags	@""
	.align	16
	.zero		1024


//--------------------- .nv.shared.reserved.0     --------------------------
	.section	.nv.shared.reserved.0,"aw",@nobits
	.weak		__nv_reservedSMEM_offset_0_alias
	.size		__nv_reservedSMEM_offset_0_alias, 0, 0
	.other		__nv_reservedSMEM_offset_0_alias,@"STO_CUDA_RESERVED_SHARED STV_DEFAULT"
__nv_reservedSMEM_offset_0_alias:
	.zero		0


//--------------------- .nv.global                --------------------------
	.section	.nv.global,"aw",@nobits
.nv.global:
	.type		_ZN39_INTERNAL_522e6e87_4_k_cu_be9810f0_40664cute1_E,@object
	.size		_ZN39_INTERNAL_522e6e87_4_k_cu_be9810f0_40664cute1_E,(_ZN39_INTERNAL_522e6e87_4_k_cu_be9810f0_40664cuda3std3__45__cpo6cbeginE - _ZN39_INTERNAL_522e6e87_4_k_cu_be9810f0_40664cute1_E)
_ZN39_INTERNAL_522e6e87_4_k_cu_be9810f0_40664cute1_E:
	.zero		1
	.type		_ZN39_INTERNAL_522e6e87_4_k_cu_be9810f0_40664cuda3std3__45__cpo6cbeginE,@object
	.size		_ZN39_INTERNAL_522e6e87_4_k_cu_be9810f0_40664cuda3std3__45__cpo6cbeginE,(_ZN39_INTERNAL_522e6e87_4_k_cu_be9810f0_40664cuda3std3__48in_placeE - _ZN39_INTERNAL_522e6e87_4_k_cu_be9810f0_40664cuda3std3__45__cpo6cbeginE)
_ZN39_INTERNAL_522e6e87_4_k_cu_be9810f0_40664cuda3std3__45__cpo6cbeginE:
	.zero		1
	.type		_ZN39_INTERNAL_522e6e87_4_k_cu_be9810f0_40664cuda3std3__48in_placeE,@object
	.size		_ZN39_INTERNAL_522e6e87_4_k_cu_be9810f0_40664cuda3std3__48in_placeE,(_ZN39_INTERNAL_522e6e87_4_k_cu_be9810f0_40664cuda3std6ranges3__45__cpo9iter_moveE - _ZN39_INTERNAL_522e6e87_4_k_cu_be9810f0_40664cuda3std3__48in_placeE)
_ZN39_INTERNAL_522e6e87_4_k_cu_be9810f0_40664cuda3std3__48in_placeE:
	.zero		1
	.type		_ZN39_INTERNAL_522e6e87_4_k_cu_be9810f0_40664cuda3std6ranges3__45__cpo9iter_moveE,@object
	.size		_ZN39_INTERNAL_522e6e87_4_k_cu_be9810f0_40664cuda3std6ranges3__45__cpo9iter_moveE,(_ZN39_INTERNAL_522e6e87_4_k_cu_be9810f0_40664cuda3std3__45__cpo5beginE - _ZN39_INTERNAL_522e6e87_4_k_cu_be9810f0_40664cuda3std6ranges3__45__cpo9iter_moveE)
_ZN39_INTERNAL_522e6e87_4_k_cu_be9810f0_40664cuda3std6ranges3__45__cpo9iter_moveE:
	.zero		1
	.type		_ZN39_INTERNAL_522e6e87_4_k_cu_be9810f0_40664cuda3std3__45__cpo5beginE,@object
	.size		_ZN39_INTERNAL_522e6e87_4_k_cu_be9810f0_40664cuda3std3__45__cpo5beginE,(_ZN39_INTERNAL_522e6e87_4_k_cu_be9810f0_40664cuda3std3__441_GLOBAL__N__522e6e87_4_k_cu_be9810f0_40666ignoreE - _ZN39_INTERNAL_522e6e87_4_k_cu_be9810f0_40664cuda3std3__45__cpo5beginE)
_ZN39_INTERNAL_522e6e87_4_k_cu_be9810f0_40664cuda3std3__45__cpo5beginE:
	.zero		1
	.type		_ZN39_INTERNAL_522e6e87_4_k_cu_be9810f0_40664cuda3std3__441_GLOBAL__N__522e6e87_4_k_cu_be9810f0_40666ignoreE,@object
	.size		_ZN39_INTERNAL_522e6e87_4_k_cu_be9810f0_40664cuda3std3__441_GLOBAL__N__522e6e87_4_k_cu_be9810f0_40666ignoreE,(_ZN39_INTERNAL_522e6e87_4_k_cu_be9810f0_40664cute7productE - _ZN39_INTERNAL_522e6e87_4_k_cu_be9810f0_40664cuda3std3__441_GLOBAL__N__522e6e87_4_k_cu_be9810f0_40666ignoreE)
_ZN39_INTERNAL_522e6e87_4_k_cu_be9810f0_40664cuda3std3__441_GLOBAL__N__522e6e87_4_k_cu_be9810f0_40666ignoreE:
	.zero		1
	.type		_ZN39_INTERNAL_522e6e87_4_k_cu_be9810f0_40664cute7productE,@object
	.size		_ZN39_INTERNAL_522e6e87_4_k_cu_be9810f0_40664cute7productE,(_ZN39_INTERNAL_522e6e87_4_k_cu_be9810f0_40664cuda3std3__45__cpo3endE - _ZN39_INTERNAL_522e6e87_4_k_cu_be9810f0_40664cute7productE)
_ZN39_INTERNAL_522e6e87_4_k_cu_be9810f0_40664cute7productE:
	.zero		1
	.type		_ZN39_INTERNAL_522e6e87_4_k_cu_be9810f0_40664cuda3std3__45__cpo3endE,@object
	.size		_ZN39_INTERNAL_522e6e87_4_k_cu_be9810f0_40664cuda3std3__45__cpo3endE,(_ZN39_INTERNAL_522e6e87_4_k_cu_be9810f0_40664cuda3std3__419piecewise_constructE - _ZN39_INTERNAL_522e6e87_4_k_cu_be9810f0_40664cuda3std3__45__cpo3endE)
_ZN39_INTERNAL_522e6e87_4_k_cu_be9810f0_40664cuda3std3__45__cpo3endE:
	.zero		1
	.type		_ZN39_INTERNAL_522e6e87_4_k_cu_be9810f0_40664cuda3std3__419piecewise_constructE,@object
	.size		_ZN39_INTERNAL_522e6e87_4_k_cu_be9810f0_40664cuda3std3__419piecewise_constructE,(_ZN39_INTERNAL_522e6e87_4_k_cu_be9810f0_40664cuda3std3__45__cpo4cendE - _ZN39_INTERNAL_522e6e87_4_k_cu_be9810f0_40664cuda3std3__419piecewise_constructE)
_ZN39_INTERNAL_522e6e87_4_k_cu_be9810f0_40664cuda3std3__419piecewise_constructE:
	.zero		1
	.type		_ZN39_INTERNAL_522e6e87_4_k_cu_be9810f0_40664cuda3std3__45__cpo4cendE,@object
	.size		_ZN39_INTERNAL_522e6e87_4_k_cu_be9810f0_40664cuda3std3__45__cpo4cendE,(_ZN39_INTERNAL_522e6e87_4_k_cu_be9810f0_40664cuda3std6ranges3__45__cpo4swapE - _ZN39_INTERNAL_522e6e87_4_k_cu_be9810f0_40664cuda3std3__45__cpo4cendE)
_ZN39_INTERNAL_522e6e87_4_k_cu_be9810f0_40664cuda3std3__45__cpo4cendE:
	.zero		1
	.type		_ZN39_INTERNAL_522e6e87_4_k_cu_be9810f0_40664cuda3std6ranges3__45__cpo4swapE,@object
	.size		_ZN39_INTERNAL_522e6e87_4_k_cu_be9810f0_40664cuda3std6ranges3__45__cpo4swapE,(.L_8 - _ZN39_INTERNAL_522e6e87_4_k_cu_be9810f0_40664cuda3std6ranges3__45__cpo4swapE)
_ZN39_INTERNAL_522e6e87_4_k_cu_be9810f0_40664cuda3std6ranges3__45__cpo4swapE:
	.zero		1
.L_8:


//--------------------- .nv.constant0._ZN7cutlass13device_kernelINS_4fmha6kernel28FmhaKernelTmaWarpSpecializedINS1_10collective33FmhaBwdMainloopTmaWarpSpecializedINS_6half_tEfN4cute5tupleIJNS7_1CILi128EEESA_NS9_ILi16EEEEEENS4_16FusionBwdAdapterINS4_14ResidualFusionEEEJEEENS4_17FmhaBwdEpilogueKVIS6_fNS8_IJNS9_ILi64EEESB_SA_EEEEENS2_23TileSchedulerBwdAdapterINS2_23IndividualTileSchedulerEEEJEEEEEvNT_6ParamsE --------------------------
	.section	.nv.constant0._ZN7cutlass13device_kernelINS_4fmha6kernel28FmhaKernelTmaWarpSpecializedINS1_10collective33FmhaBwdMainloopTmaWarpSpecializedINS_6half_tEfN4cute5tupleIJNS7_1CILi128EEESA_NS9_ILi16EEEEEENS4_16FusionBwdAdapterINS4_14ResidualFusionEEEJEEENS4_17FmhaBwdEpilogueKVIS6_fNS8_IJNS9_ILi64EEESB_SA_EEEEENS2_23TileSchedulerBwdAdapterINS2_23IndividualTileSchedulerEEEJEEEEEvNT_6ParamsE,"a",@progbits
	.sectionflags	@""
	.align	4
.nv.constant0._ZN7cutlass13device_kernelINS_4fmha6kernel28FmhaKernelTmaWarpSpecializedINS1_10collective33FmhaBwdMainloopTmaWarpSpecializedINS_6half_tEfN4cute5tupleIJNS7_1CILi128EEESA_NS9_ILi16EEEEEENS4_16FusionBwdAdapterINS4_14ResidualFusionEEEJEEENS4_17FmhaBwdEpilogueKVIS6_fNS8_IJNS9_ILi64EEESB_SA_EEEEENS2_23TileSchedulerBwdAdapterINS2_23IndividualTileSchedulerEEEJEEEEEvNT_6ParamsE:
	.zero		4352


//--------------------- SYMBOLS --------------------------

	.type		.nv.reservedSmem.offset0,@object
	.size		.nv.reservedSmem.offset0,0x4
	.type		__assertfail,@function
